	.target	sm_100

	.elftype	@"ET_EXEC"


//--------------------- .note.nv.tkinfo           --------------------------
	.section	.note.nv.tkinfo,"",@"SHT_NOTE"
	.sectionflags	@"SHF_NOTE_NV_TKINFO"
	.tkinfo
        /*0018*/ 	.word	0x00000081
        /*0030*/ 	.string	""
        /*0030*/ 	.string	"ptxas"
        /*0030*/ 	.string	"Cuda compilation tools, release 12.9, V12.9.86"
        /*0030*/ 	.string	"Build cuda_12.9.r12.9/compiler.36037853_0"
        /*0030*/ 	.string	"-regUsageLevel 10 -arch sm_100f -m 64 "



//--------------------- .note.nv.cuver            --------------------------
	.section	.note.nv.cuver,"",@"SHT_NOTE"
	.sectionflags	@"SHF_NOTE_NV_CUVER"
        /*0018*/ 	.short	0x0001
        /*001a*/ 	.short	0x0064
        /*001c*/ 	.short	0x0001
        /*001e*/ 	.short	0x0000
        /*0020*/ 	.short	0x0001
        /*0022*/ 	.short	0x0000


//--------------------- .nv.info                  --------------------------
	.section	.nv.info,"",@"SHT_CUDA_INFO"
	.align	4


	//----- nvinfo : EIATTR_REGCOUNT
	.align		4
        /*0000*/ 	.byte	0x04, 0x2f
        /*0002*/ 	.short	(.L_15 - .L_14)
	.align		4
.L_14:
        /*0004*/ 	.word	index@(_ZN9deep_gemm24sm100_fp8_gemm_1d1d_implILN4cute4UMMA5MajorE0ELS3_0ELj0ELj4096ELj7168ELj128ELj224ELj128ELj1ELj128ELj128ELj64ELj4ELj128ELj128ELj1ELb0ELj142ELNS_8GemmTypeE0ELb0EN7cutlass10bfloat16_tENS_16EpilogueIdentityEEEvPijjj14CUtensorMap_stS9_S9_S9_S9_)
        /*0008*/ 	.word	0x00000038


	//----- nvinfo : EIATTR_FRAME_SIZE
	.align		4
.L_15:
        /*000c*/ 	.byte	0x04, 0x11
        /*000e*/ 	.short	(.L_17 - .L_16)
	.align		4
.L_16:
        /*0010*/ 	.word	index@($__internal_3_$__cuda_sm20_div_u16)
        /*0014*/ 	.word	0x00000000


	//----- nvinfo : EIATTR_FRAME_SIZE
	.align		4
.L_17:
        /*0018*/ 	.byte	0x04, 0x11
        /*001a*/ 	.short	(.L_19 - .L_18)
	.align		4
.L_18:
        /*001c*/ 	.word	index@($__internal_2_$__cuda_sm10x_tcgen05_guardrail_trap_unallocated_columns_being_dealloced)
        /*0020*/ 	.word	0x00000000


	//----- nvinfo : EIATTR_FRAME_SIZE
	.align		4
.L_19:
        /*0024*/ 	.byte	0x04, 0x11
        /*0026*/ 	.short	(.L_21 - .L_20)
	.align		4
.L_20:
        /*0028*/ 	.word	index@($__internal_1_$__cuda_sm10x_tcgen05_guardrail_trap_phase_invalid_during_alloc)
        /*002c*/ 	.word	0x00000000


	//----- nvinfo : EIATTR_FRAME_SIZE
	.align		4
.L_21:
        /*0030*/ 	.byte	0x04, 0x11
        /*0032*/ 	.short	(.L_23 - .L_22)
	.align		4
.L_22:
        /*0034*/ 	.word	index@($__internal_0_$__cuda_sm10x_tcgen05_guardrail_trap_col_being_dealloced_not_returned_by_alloc)
        /*0038*/ 	.word	0x00000000


	//----- nvinfo : EIATTR_FRAME_SIZE
	.align		4
.L_23:
        /*003c*/ 	.byte	0x04, 0x11
        /*003e*/ 	.short	(.L_25 - .L_24)
	.align		4
.L_24:
        /*0040*/ 	.word	index@(_ZN9deep_gemm24sm100_fp8_gemm_1d1d_implILN4cute4UMMA5MajorE0ELS3_0ELj0ELj4096ELj7168ELj128ELj224ELj128ELj1ELj128ELj128ELj64ELj4ELj128ELj128ELj1ELb0ELj142ELNS_8GemmTypeE0ELb0EN7cutlass10bfloat16_tENS_16EpilogueIdentityEEEvPijjj14CUtensorMap_stS9_S9_S9_S9_)
        /*0044*/ 	.word	0x00000000


	//----- nvinfo : EIATTR_MIN_STACK_SIZE
	.align		4
.L_25:
        /*0048*/ 	.byte	0x04, 0x12
        /*004a*/ 	.short	(.L_27 - .L_26)
	.align		4
.L_26:
        /*004c*/ 	.word	index@(_ZN9deep_gemm24sm100_fp8_gemm_1d1d_implILN4cute4UMMA5MajorE0ELS3_0ELj0ELj4096ELj7168ELj128ELj224ELj128ELj1ELj128ELj128ELj64ELj4ELj128ELj128ELj1ELb0ELj142ELNS_8GemmTypeE0ELb0EN7cutlass10bfloat16_tENS_16EpilogueIdentityEEEvPijjj14CUtensorMap_stS9_S9_S9_S9_)
        /*0050*/ 	.word	0x00000000
.L_27:


//--------------------- .nv.info._ZN9deep_gemm24sm100_fp8_gemm_1d1d_implILN4cute4UMMA5MajorE0ELS3_0ELj0ELj4096ELj7168ELj128ELj224ELj128ELj1ELj128ELj128ELj64ELj4ELj128ELj128ELj1ELb0ELj142ELNS_8GemmTypeE0ELb0EN7cutlass10bfloat16_tENS_16EpilogueIdentityEEEvPijjj14CUtensorMap_stS9_S9_S9_S9_ --------------------------
	.section	.nv.info._ZN9deep_gemm24sm100_fp8_gemm_1d1d_implILN4cute4UMMA5MajorE0ELS3_0ELj0ELj4096ELj7168ELj128ELj224ELj128ELj1ELj128ELj128ELj64ELj4ELj128ELj128ELj1ELb0ELj142ELNS_8GemmTypeE0ELb0EN7cutlass10bfloat16_tENS_16EpilogueIdentityEEEvPijjj14CUtensorMap_stS9_S9_S9_S9_,"",@"SHT_CUDA_INFO"
	.sectionflags	@""
	.align	4


	//----- nvinfo : EIATTR_CUDA_API_VERSION
	.align		4
        /*0000*/ 	.byte	0x04, 0x37
        /*0002*/ 	.short	(.L_29 - .L_28)
.L_28:
        /*0004*/ 	.word	0x00000081


	//----- nvinfo : EIATTR_KPARAM_INFO
	.align		4
.L_29:
        /*0008*/ 	.byte	0x04, 0x17
        /*000a*/ 	.short	(.L_31 - .L_30)
.L_30:
        /*000c*/ 	.word	0x00000000
        /*0010*/ 	.short	0x0008
        /*0012*/ 	.short	0x0240
        /*0014*/ 	.byte	0x00, 0xf0, 0x01, 0x02


	//----- nvinfo : EIATTR_KPARAM_INFO
	.align		4
.L_31:
        /*0018*/ 	.byte	0x04, 0x17
        /*001a*/ 	.short	(.L_33 - .L_32)
.L_32:
        /*001c*/ 	.word	0x00000000
        /*0020*/ 	.short	0x0007
        /*0022*/ 	.short	0x01c0
        /*0024*/ 	.byte	0x00, 0xf0, 0x01, 0x02


	//----- nvinfo : EIATTR_KPARAM_INFO
	.align		4
.L_33:
        /*0028*/ 	.byte	0x04, 0x17
        /*002a*/ 	.short	(.L_35 - .L_34)
.L_34:
        /*002c*/ 	.word	0x00000000
        /*0030*/ 	.short	0x0006
        /*0032*/ 	.short	0x0140
        /*0034*/ 	.byte	0x00, 0xf0, 0x01, 0x02


	//----- nvinfo : EIATTR_KPARAM_INFO
	.align		4
.L_35:
        /*0038*/ 	.byte	0x04, 0x17
        /*003a*/ 	.short	(.L_37 - .L_36)
.L_36:
        /*003c*/ 	.word	0x00000000
        /*0040*/ 	.short	0x0005
        /*0042*/ 	.short	0x00c0
        /*0044*/ 	.byte	0x00, 0xf0, 0x01, 0x02


	//----- nvinfo : EIATTR_KPARAM_INFO
	.align		4
.L_37:
        /*0048*/ 	.byte	0x04, 0x17
        /*004a*/ 	.short	(.L_39 - .L_38)
.L_38:
        /*004c*/ 	.word	0x00000000
        /*0050*/ 	.short	0x0004
        /*0052*/ 	.short	0x0040
        /*0054*/ 	.byte	0x00, 0xf0, 0x01, 0x02


	//----- nvinfo : EIATTR_KPARAM_INFO
	.align		4
.L_39:
        /*0058*/ 	.byte	0x04, 0x17
        /*005a*/ 	.short	(.L_41 - .L_40)
.L_40:
        /*005c*/ 	.word	0x00000000
        /*0060*/ 	.short	0x0003
        /*0062*/ 	.short	0x0010
        /*0064*/ 	.byte	0x00, 0xf0, 0x11, 0x00


	//----- nvinfo : EIATTR_KPARAM_INFO
	.align		4
.L_41:
        /*0068*/ 	.byte	0x04, 0x17
        /*006a*/ 	.short	(.L_43 - .L_42)
.L_42:
        /*006c*/ 	.word	0x00000000
        /*0070*/ 	.short	0x0002
        /*0072*/ 	.short	0x000c
        /*0074*/ 	.byte	0x00, 0xf0, 0x11, 0x00


	//----- nvinfo : EIATTR_KPARAM_INFO
	.align		4
.L_43:
        /*0078*/ 	.byte	0x04, 0x17
        /*007a*/ 	.short	(.L_45 - .L_44)
.L_44:
        /*007c*/ 	.word	0x00000000
        /*0080*/ 	.short	0x0001
        /*0082*/ 	.short	0x0008
        /*0084*/ 	.byte	0x00, 0xf0, 0x11, 0x00


	//----- nvinfo : EIATTR_KPARAM_INFO
	.align		4
.L_45:
        /*0088*/ 	.byte	0x04, 0x17
        /*008a*/ 	.short	(.L_47 - .L_46)
.L_46:
        /*008c*/ 	.word	0x00000000
        /*0090*/ 	.short	0x0000
        /*0092*/ 	.short	0x0000
        /*0094*/ 	.byte	0x00, 0xf5, 0x21, 0x00


	//----- nvinfo : EIATTR_AT_ENTRY_FRAGMENTS
	.align		4
.L_47:
        /*0098*/ 	.byte	0x04, 0x4f
        /*009a*/ 	.short	(.L_49 - .L_48)


	//   ....[0]....
.L_48:
        /*009c*/ 	.word	0x00000004


	//----- nvinfo : EIATTR_RESERVED_SMEM_USED
	.align		4
.L_49:
        /*00a0*/ 	.byte	0x01, 0x41
	.zero		2


	//----- nvinfo : EIATTR_SPARSE_MMA_MASK
	.align		4
        /*00a4*/ 	.byte	0x03, 0x50
        /*00a6*/ 	.short	0x0000


	//----- nvinfo : EIATTR_TCGEN05_1CTA_USED
	.align		4
        /*00a8*/ 	.byte	0x01, 0x51
	.zero		2


	//----- nvinfo : EIATTR_MAXREG_COUNT
	.align		4
        /*00ac*/ 	.byte	0x03, 0x1b
        /*00ae*/ 	.short	0x00ff


	//----- nvinfo : EIATTR_NUM_BARRIERS
	.align		4
        /*00b0*/ 	.byte	0x02, 0x4c
        /*00b2*/ 	.byte	0x09
	.zero		1


	//----- nvinfo : EIATTR_INT_WARP_WIDE_INSTR_OFFSETS
	.align		4
        /*00b4*/ 	.byte	0x04, 0x31
        /*00b6*/ 	.short	(.L_51 - .L_50)


	//   ....[0]....
.L_50:
        /*00b8*/ 	.word	0x00003f40


	//   ....[1]....
        /*00bc*/ 	.word	0x00003f60


	//----- nvinfo : EIATTR_COOP_GROUP_MASK_REGIDS
	.align		4
.L_51:
        /*00c0*/ 	.byte	0x04, 0x29
        /*00c2*/ 	.short	(.L_53 - .L_52)


	//   ....[0]....
.L_52:
        /*00c4*/ 	.word	0xffffffff


	//   ....[1]....
        /*00c8*/ 	.word	0xffffffff


	//   ....[2]....
        /*00cc*/ 	.word	0xffffffff


	//   ....[3]....
        /*00d0*/ 	.word	0xffffffff


	//   ....[4]....
        /*00d4*/ 	.word	0xffffffff


	//   ....[5]....
        /*00d8*/ 	.word	0xffffffff


	//   ....[6]....
        /*00dc*/ 	.word	0xffffffff


	//   ....[7]....
        /*00e0*/ 	.word	0xffffffff


	//   ....[8]....
        /*00e4*/ 	.word	0xffffffff


	//   ....[9]....
        /*00e8*/ 	.word	0xffffffff


	//   ....[10]....
        /*00ec*/ 	.word	0xffffffff


	//   ....[11]....
        /*00f0*/ 	.word	0xffffffff


	//   ....[12]....
        /*00f4*/ 	.word	0xffffffff


	//   ....[13]....
        /*00f8*/ 	.word	0xffffffff


	//----- nvinfo : EIATTR_COOP_GROUP_INSTR_OFFSETS
	.align		4
.L_53:
        /*00fc*/ 	.byte	0x04, 0x28
        /*00fe*/ 	.short	(.L_55 - .L_54)


	//   ....[0]....
.L_54:
        /*0100*/ 	.word	0x00000030


	//   ....[1]....
        /*0104*/ 	.word	0x00000470


	//   ....[2]....
        /*0108*/ 	.word	0x00000730


	//   ....[3]....
        /*010c*/ 	.word	0x00000b70


	//   ....[4]....
        /*0110*/ 	.word	0x00000c20


	//   ....[5]....
        /*0114*/ 	.word	0x00000cd0


	//   ....[6]....
        /*0118*/ 	.word	0x000012c0


	//   ....[7]....
        /*011c*/ 	.word	0x000012e0


	//   ....[8]....
        /*0120*/ 	.word	0x00001300


	//   ....[9]....
        /*0124*/ 	.word	0x00001550


	//   ....[10]....
        /*0128*/ 	.word	0x00001580


	//   ....[11]....
        /*012c*/ 	.word	0x000015c0


	//   ....[12]....
        /*0130*/ 	.word	0x00003e60


	//   ....[13]....
        /*0134*/ 	.word	0x00004020


	//----- nvinfo : EIATTR_VRC_CTA_INIT_COUNT
	.align		4
.L_55:
        /*0138*/ 	.byte	0x02, 0x4a
        /*013a*/ 	.byte	0x80
	.zero		1


	//----- nvinfo : EIATTR_MBARRIER_INSTR_OFFSETS
	.align		4
        /*013c*/ 	.byte	0x04, 0x39
        /*013e*/ 	.short	(.L_57 - .L_56)


	//   ....[0]....
.L_56:
        /*0140*/ 	.word	0x00000330
        /*0144*/ 	.word	0x000000ff
        /*0148*/ 	.word	0x00031800
        /*014c*/ 	.short	0x0100
        /*014e*/ 	.byte	0x05
	.zero		1


	//   ....[1]....
        /*0150*/ 	.word	0x00000340
        /*0154*/ 	.word	0x000000ff
        /*0158*/ 	.word	0x00031820
        /*015c*/ 	.short	0x0100
        /*015e*/ 	.byte	0x05
	.zero		1


	//   ....[2]....
        /*0160*/ 	.word	0x00000350
        /*0164*/ 	.word	0x000000ff
        /*0168*/ 	.word	0x00031840
        /*016c*/ 	.short	0x0100
        /*016e*/ 	.byte	0x05
	.zero		1


	//   ....[3]....
        /*0170*/ 	.word	0x00000360
        /*0174*/ 	.word	0x000000ff
        /*0178*/ 	.word	0x00031808
        /*017c*/ 	.short	0x0100
        /*017e*/ 	.byte	0x05
	.zero		1


	//   ....[4]....
        /*0180*/ 	.word	0x00000370
        /*0184*/ 	.word	0x000000ff
        /*0188*/ 	.word	0x00031828
        /*018c*/ 	.short	0x0100
        /*018e*/ 	.byte	0x05
	.zero		1


	//   ....[5]....
        /*0190*/ 	.word	0x00000380
        /*0194*/ 	.word	0x000000ff
        /*0198*/ 	.word	0x00031848
        /*019c*/ 	.short	0x0100
        /*019e*/ 	.byte	0x05
	.zero		1


	//   ....[6]....
        /*01a0*/ 	.word	0x00000390
        /*01a4*/ 	.word	0x000000ff
        /*01a8*/ 	.word	0x00031810
        /*01ac*/ 	.short	0x0100
        /*01ae*/ 	.byte	0x05
	.zero		1


	//   ....[7]....
        /*01b0*/ 	.word	0x000003a0
        /*01b4*/ 	.word	0x000000ff
        /*01b8*/ 	.word	0x00031830
        /*01bc*/ 	.short	0x0100
        /*01be*/ 	.byte	0x05
	.zero		1


	//   ....[8]....
        /*01c0*/ 	.word	0x000003b0
        /*01c4*/ 	.word	0x000000ff
        /*01c8*/ 	.word	0x00031850
        /*01cc*/ 	.short	0x0100
        /*01ce*/ 	.byte	0x05
	.zero		1


	//   ....[9]....
        /*01d0*/ 	.word	0x000003c0
        /*01d4*/ 	.word	0x000000ff
        /*01d8*/ 	.word	0x00031818
        /*01dc*/ 	.short	0x0100
        /*01de*/ 	.byte	0x05
	.zero		1


	//   ....[10]....
        /*01e0*/ 	.word	0x000003d0
        /*01e4*/ 	.word	0x000000ff
        /*01e8*/ 	.word	0x00031838
        /*01ec*/ 	.short	0x0100
        /*01ee*/ 	.byte	0x05
	.zero		1


	//   ....[11]....
        /*01f0*/ 	.word	0x000003e0
        /*01f4*/ 	.word	0x000000ff
        /*01f8*/ 	.word	0x00031858
        /*01fc*/ 	.short	0x0100
        /*01fe*/ 	.byte	0x05
	.zero		1


	//   ....[12]....
        /*0200*/ 	.word	0x000003f0
        /*0204*/ 	.word	0x000000ff
        /*0208*/ 	.word	0x00031860
        /*020c*/ 	.short	0x0100
        /*020e*/ 	.byte	0x05
	.zero		1


	//   ....[13]....
        /*0210*/ 	.word	0x00000400
        /*0214*/ 	.word	0x000000ff
        /*0218*/ 	.word	0x00031870
        /*021c*/ 	.short	0x0100
        /*021e*/ 	.byte	0x05
	.zero		1


	//   ....[14]....
        /*0220*/ 	.word	0x00000410
        /*0224*/ 	.word	0x000000ff
        /*0228*/ 	.word	0x00031868
        /*022c*/ 	.short	0x0100
        /*022e*/ 	.byte	0x05
	.zero		1


	//   ....[15]....
        /*0230*/ 	.word	0x00000420
        /*0234*/ 	.word	0x000000ff
        /*0238*/ 	.word	0x00031878
        /*023c*/ 	.short	0x0100
        /*023e*/ 	.byte	0x05
	.zero		1


	//   ....[16]....
        /*0240*/ 	.word	0x00000a20
        /*0244*/ 	.word	0x00000002
        /*0248*/ 	.word	0x00031800
        /*024c*/ 	.short	0x010a
        /*024e*/ 	.byte	0xff
	.zero		1


	//   ....[17]....
        /*0250*/ 	.word	0x00000db0
        /*0254*/ 	.word	0x00000002
        /*0258*/ 	.word	0x00000000
        /*025c*/ 	.short	0x0101
        /*025e*/ 	.byte	0xff
	.zero		1


	//   ....[18]....
        /*0260*/ 	.word	0x000010d0
        /*0264*/ 	.word	0x00000000
        /*0268*/ 	.word	0x00031870
        /*026c*/ 	.short	0x010a
        /*026e*/ 	.byte	0x08
	.zero		1


	//   ....[19]....
        /*0270*/ 	.word	0x00001150
        /*0274*/ 	.word	0x000000ff
        /*0278*/ 	.word	0x00031840
        /*027c*/ 	.short	0x010a
        /*027e*/ 	.byte	0x0a
	.zero		1


	//   ....[20]....
        /*0280*/ 	.word	0x00001520
        /*0284*/ 	.word	0x000000ff
        /*0288*/ 	.word	0x00031840
        /*028c*/ 	.short	0x010a
        /*028e*/ 	.byte	0x0d
	.zero		1


	//   ....[21]....
        /*0290*/ 	.word	0x00001af0
        /*0294*/ 	.word	0x00000003
        /*0298*/ 	.word	0x00031820
        /*029c*/ 	.short	0x010a
        /*029e*/ 	.byte	0xff
	.zero		1


	//   ....[22]....
        /*02a0*/ 	.word	0x00001d90
        /*02a4*/ 	.word	0x00000003
        /*02a8*/ 	.word	0x00031828
        /*02ac*/ 	.short	0x010a
        /*02ae*/ 	.byte	0xff
	.zero		1


	//   ....[23]....
        /*02b0*/ 	.word	0x00001ef0
        /*02b4*/ 	.word	0x00000003
        /*02b8*/ 	.word	0x00031830
        /*02bc*/ 	.short	0x010a
        /*02be*/ 	.byte	0xff
	.zero		1


	//   ....[24]....
        /*02c0*/ 	.word	0x00002040
        /*02c4*/ 	.word	0x00000003
        /*02c8*/ 	.word	0x00031838
        /*02cc*/ 	.short	0x010a
        /*02ce*/ 	.byte	0xff
	.zero		1


	//   ....[25]....
        /*02d0*/ 	.word	0x00002520
        /*02d4*/ 	.word	0x00000002
        /*02d8*/ 	.word	0x00031860
        /*02dc*/ 	.short	0x010a
        /*02de*/ 	.byte	0xff
	.zero		1


	//   ....[26]....
        /*02e0*/ 	.word	0x00003ce0
        /*02e4*/ 	.word	0x00000002
        /*02e8*/ 	.word	0x00000000
        /*02ec*/ 	.short	0x0101
        /*02ee*/ 	.byte	0xff
	.zero		1


	//   ....[27]....
        /*02f0*/ 	.word	0x00004050
        /*02f4*/ 	.word	0x00000002
        /*02f8*/ 	.word	0x00031800
        /*02fc*/ 	.short	0x010a
        /*02fe*/ 	.byte	0xff
	.zero		1


	//   ....[28]....
        /*0300*/ 	.word	0x000040d0
        /*0304*/ 	.word	0x00000000
        /*0308*/ 	.word	0x00031870
        /*030c*/ 	.short	0x010a
        /*030e*/ 	.byte	0xff
	.zero		1


	//   ....[29]....
        /*0310*/ 	.word	0x00004140
        /*0314*/ 	.word	0x00000002
        /*0318*/ 	.word	0x00031840
        /*031c*/ 	.short	0x010a
        /*031e*/ 	.byte	0xff
	.zero		1


	//   ....[30]....
        /*0320*/ 	.word	0x000041b0
        /*0324*/ 	.word	0x00000002
        /*0328*/ 	.word	0x00031840
        /*032c*/ 	.short	0x010a
        /*032e*/ 	.byte	0xff
	.zero		1


	//   ....[31]....
        /*0330*/ 	.word	0x00004220
        /*0334*/ 	.word	0x00000003
        /*0338*/ 	.word	0x00031820
        /*033c*/ 	.short	0x010a
        /*033e*/ 	.byte	0xff
	.zero		1


	//   ....[32]....
        /*0340*/ 	.word	0x00004280
        /*0344*/ 	.word	0x00000003
        /*0348*/ 	.word	0x00031828
        /*034c*/ 	.short	0x010a
        /*034e*/ 	.byte	0xff
	.zero		1


	//   ....[33]....
        /*0350*/ 	.word	0x000042e0
        /*0354*/ 	.word	0x00000003
        /*0358*/ 	.word	0x00031830
        /*035c*/ 	.short	0x010a
        /*035e*/ 	.byte	0xff
	.zero		1


	//   ....[34]....
        /*0360*/ 	.word	0x00004350
        /*0364*/ 	.word	0x00000003
        /*0368*/ 	.word	0x00031838
        /*036c*/ 	.short	0x010a
        /*036e*/ 	.byte	0xff
	.zero		1


	//   ....[35]....
        /*0370*/ 	.word	0x000043b0
        /*0374*/ 	.word	0x00000002
        /*0378*/ 	.word	0x00031860
        /*037c*/ 	.short	0x010a
        /*037e*/ 	.byte	0xff
	.zero		1


	//----- nvinfo : EIATTR_NUM_MBARRIERS
	.align		4
.L_57:
        /*0380*/ 	.byte	0x03, 0x38
        /*0382*/ 	.short	0x0010


	//----- nvinfo : EIATTR_EXIT_INSTR_OFFSETS
	.align		4
        /*0384*/ 	.byte	0x04, 0x1c
        /*0386*/ 	.short	(.L_59 - .L_58)


	//   ....[0]....
.L_58:
        /*0388*/ 	.word	0x00000830


	//   ....[1]....
        /*038c*/ 	.word	0x00000e10


	//   ....[2]....
        /*0390*/ 	.word	0x00000ef0


	//   ....[3]....
        /*0394*/ 	.word	0x00001840


	//   ....[4]....
        /*0398*/ 	.word	0x000018b0


	//   ....[5]....
        /*039c*/ 	.word	0x000021d0


	//   ....[6]....
        /*03a0*/ 	.word	0x00002230


	//   ....[7]....
        /*03a4*/ 	.word	0x00003e40


	//   ....[8]....
        /*03a8*/ 	.word	0x00004030


	//----- nvinfo : EIATTR_MAX_THREADS
	.align		4
.L_59:
        /*03ac*/ 	.byte	0x04, 0x05
        /*03ae*/ 	.short	(.L_61 - .L_60)
.L_60:
        /*03b0*/ 	.word	0x00000100
        /*03b4*/ 	.word	0x00000001
        /*03b8*/ 	.word	0x00000001


	//----- nvinfo : EIATTR_CRS_STACK_SIZE
	.align		4
.L_61:
        /*03bc*/ 	.byte	0x04, 0x1e
        /*03be*/ 	.short	(.L_63 - .L_62)
.L_62:
        /*03c0*/ 	.word	0x00000000


	//----- nvinfo : EIATTR_CBANK_PARAM_SIZE
	.align		4
.L_63:
        /*03c4*/ 	.byte	0x03, 0x19
        /*03c6*/ 	.short	0x02c0


	//----- nvinfo : EIATTR_PARAM_CBANK
	.align		4
        /*03c8*/ 	.byte	0x04, 0x0a
        /*03ca*/ 	.short	(.L_65 - .L_64)
	.align		4
.L_64:
        /*03cc*/ 	.word	index@(.nv.constant0._ZN9deep_gemm24sm100_fp8_gemm_1d1d_implILN4cute4UMMA5MajorE0ELS3_0ELj0ELj4096ELj7168ELj128ELj224ELj128ELj1ELj128ELj128ELj64ELj4ELj128ELj128ELj1ELb0ELj142ELNS_8GemmTypeE0ELb0EN7cutlass10bfloat16_tENS_16EpilogueIdentityEEEvPijjj14CUtensorMap_stS9_S9_S9_S9_)
        /*03d0*/ 	.short	0x0380
        /*03d2*/ 	.short	0x02c0


	//----- nvinfo : EIATTR_SW_WAR
	.align		4
.L_65:
        /*03d4*/ 	.byte	0x04, 0x36
        /*03d6*/ 	.short	(.L_67 - .L_66)
.L_66:
        /*03d8*/ 	.word	0x00000008
.L_67:


//--------------------- .nv.compat                --------------------------
	.section	.nv.compat,"",@"SHT_CUDA_COMPAT_INFO"
	.align	4
        /*0000*/ 	.byte	0x02, 0x02, 0x02, 0x00, 0x02, 0x05, 0x05, 0x00, 0x02, 0x03, 0x01, 0x00, 0x02, 0x06, 0x01, 0x00


//--------------------- .nv.callgraph             --------------------------
	.section	.nv.callgraph,"",@"SHT_CUDA_CALLGRAPH"
	.align	4
	.sectionentsize	8
	.align		4
        /*0000*/ 	.word	0x00000000
	.align		4
        /*0004*/ 	.word	0xffffffff
	.align		4
        /*0008*/ 	.word	0x00000000
	.align		4
        /*000c*/ 	.word	0xfffffffe
	.align		4
        /*0010*/ 	.word	0x00000000
	.align		4
        /*0014*/ 	.word	0xfffffffd
	.align		4
        /*0018*/ 	.word	0x00000000
	.align		4
        /*001c*/ 	.word	0xfffffffc


//--------------------- .nv.constant4             --------------------------
	.section	.nv.constant4,"a",@progbits
	.align	8
	.align		8
.nv.constant4:
        /*0000*/ 	.dword	_ZN47_INTERNAL_186a57c2_9_kernel_cu_efab6a6d_28963214cuda3std3__45__cpo5beginE
	.align		8
        /*0008*/ 	.dword	_ZN47_INTERNAL_186a57c2_9_kernel_cu_efab6a6d_28963214cuda3std3__45__cpo3endE
	.align		8
        /*0010*/ 	.dword	_ZN47_INTERNAL_186a57c2_9_kernel_cu_efab6a6d_28963214cuda3std3__45__cpo6cbeginE
	.align		8
        /*0018*/ 	.dword	_ZN47_INTERNAL_186a57c2_9_kernel_cu_efab6a6d_28963214cuda3std3__45__cpo4cendE
	.align		8
        /*0020*/ 	.dword	_ZN47_INTERNAL_186a57c2_9_kernel_cu_efab6a6d_28963214cuda3std3__449_GLOBAL__N__186a57c2_9_kernel_cu_efab6a6d_28963216ignoreE
	.align		8
        /*0028*/ 	.dword	_ZN47_INTERNAL_186a57c2_9_kernel_cu_efab6a6d_28963214cuda3std3__419piecewise_constructE
	.align		8
        /*0030*/ 	.dword	_ZN47_INTERNAL_186a57c2_9_kernel_cu_efab6a6d_28963214cuda3std3__48in_placeE
	.align		8
        /*0038*/ 	.dword	_ZN47_INTERNAL_186a57c2_9_kernel_cu_efab6a6d_28963214cuda3std6ranges3__45__cpo4swapE
	.align		8
        /*0040*/ 	.dword	_ZN47_INTERNAL_186a57c2_9_kernel_cu_efab6a6d_28963214cuda3std6ranges3__45__cpo9iter_moveE
	.align		8
        /*0048*/ 	.dword	_ZN47_INTERNAL_186a57c2_9_kernel_cu_efab6a6d_28963214cute7productE
	.align		8
        /*0050*/ 	.dword	_ZN47_INTERNAL_186a57c2_9_kernel_cu_efab6a6d_28963214cute1_E


//--------------------- .text._ZN9deep_gemm24sm100_fp8_gemm_1d1d_implILN4cute4UMMA5MajorE0ELS3_0ELj0ELj4096ELj7168ELj128ELj224ELj128ELj1ELj128ELj128ELj64ELj4ELj128ELj128ELj1ELb0ELj142ELNS_8GemmTypeE0ELb0EN7cutlass10bfloat16_tENS_16EpilogueIdentityEEEvPijjj14CUtensorMap_stS9_S9_S9_S9_ --------------------------
	.section	.text._ZN9deep_gemm24sm100_fp8_gemm_1d1d_implILN4cute4UMMA5MajorE0ELS3_0ELj0ELj4096ELj7168ELj128ELj224ELj128ELj1ELj128ELj128ELj64ELj4ELj128ELj128ELj1ELb0ELj142ELNS_8GemmTypeE0ELb0EN7cutlass10bfloat16_tENS_16EpilogueIdentityEEEvPijjj14CUtensorMap_stS9_S9_S9_S9_,"ax",@progbits
	.align	128
        .global         _ZN9deep_gemm24sm100_fp8_gemm_1d1d_implILN4cute4UMMA5MajorE0ELS3_0ELj0ELj4096ELj7168ELj128ELj224ELj128ELj1ELj128ELj128ELj64ELj4ELj128ELj128ELj1ELb0ELj142ELNS_8GemmTypeE0ELb0EN7cutlass10bfloat16_tENS_16EpilogueIdentityEEEvPijjj14CUtensorMap_stS9_S9_S9_S9_
        .type           _ZN9deep_gemm24sm100_fp8_gemm_1d1d_implILN4cute4UMMA5MajorE0ELS3_0ELj0ELj4096ELj7168ELj128ELj224ELj128ELj1ELj128ELj128ELj64ELj4ELj128ELj128ELj1ELb0ELj142ELNS_8GemmTypeE0ELb0EN7cutlass10bfloat16_tENS_16EpilogueIdentityEEEvPijjj14CUtensorMap_stS9_S9_S9_S9_,@function
        .size           _ZN9deep_gemm24sm100_fp8_gemm_1d1d_implILN4cute4UMMA5MajorE0ELS3_0ELj0ELj4096ELj7168ELj128ELj224ELj128ELj1ELj128ELj128ELj64ELj4ELj128ELj128ELj1ELb0ELj142ELNS_8GemmTypeE0ELb0EN7cutlass10bfloat16_tENS_16EpilogueIdentityEEEvPijjj14CUtensorMap_stS9_S9_S9_S9_,(.L_x_81 - _ZN9deep_gemm24sm100_fp8_gemm_1d1d_implILN4cute4UMMA5MajorE0ELS3_0ELj0ELj4096ELj7168ELj128ELj224ELj128ELj1ELj128ELj128ELj64ELj4ELj128ELj128ELj1ELb0ELj142ELNS_8GemmTypeE0ELb0EN7cutlass10bfloat16_tENS_16EpilogueIdentityEEEvPijjj14CUtensorMap_stS9_S9_S9_S9_)
        .other          _ZN9deep_gemm24sm100_fp8_gemm_1d1d_implILN4cute4UMMA5MajorE0ELS3_0ELj0ELj4096ELj7168ELj128ELj224ELj128ELj1ELj128ELj128ELj64ELj4ELj128ELj128ELj1ELb0ELj142ELNS_8GemmTypeE0ELb0EN7cutlass10bfloat16_tENS_16EpilogueIdentityEEEvPijjj14CUtensorMap_stS9_S9_S9_S9_,@"STO_CUDA_ENTRY STV_DEFAULT"
_ZN9deep_gemm24sm100_fp8_gemm_1d1d_implILN4cute4UMMA5MajorE0ELS3_0ELj0ELj4096ELj7168ELj128ELj224ELj128ELj1ELj128ELj128ELj64ELj4ELj128ELj128ELj1ELb0ELj142ELNS_8GemmTypeE0ELb0EN7cutlass10bfloat16_tENS_16EpilogueIdentityEEEvPijjj14CUtensorMap_stS9_S9_S9_S9_:
.text._ZN9deep_gemm24sm100_fp8_gemm_1d1d_implILN4cute4UMMA5MajorE0ELS3_0ELj0ELj4096ELj7168ELj128ELj224ELj128ELj1ELj128ELj128ELj64ELj4ELj128ELj128ELj1ELb0ELj142ELNS_8GemmTypeE0ELb0EN7cutlass10bfloat16_tENS_16EpilogueIdentityEEEvPijjj14CUtensorMap_stS9_S9_S9_S9_:
[----:B------:R-:W1:Y:S01]  /*0000*/  LDC R1, c[0x0][0x37c] ;  /* 0x0000df00ff017b82 */ /* 0x000e620000000800 */
[----:B------:R-:W2:Y:S02]  /*0010*/  S2R R0, SR_TID.X ;  /* 0x0000000000007919 */ /* 0x000ea40000002100 */
[----:B--2---:R-:W-:-:S05]  /*0020*/  SHF.R.U32.HI R0, RZ, 0x5, R0 ;  /* 0x00000005ff007819 */ /* 0x004fca0000011600 */
[----:B------:R-:W2:Y:S02]  /*0030*/  SHFL.IDX PT, R3, R0, RZ, 0x1f ;  /* 0x00001fff00037589 */ /* 0x000ea400000e0000 */
[----:B--2---:R-:W-:-:S13]  /*0040*/  ISETP.NE.AND P0, PT, R3, 0x2, PT ;  /* 0x000000020300780c */ /* 0x004fda0003f05270 */
[----:B-1----:R-:W-:Y:S05]  /*0050*/  @!P0 BRA `(.L_x_0) ;  /* 0x0000000400008947 */ /* 0x002fea0003800000 */
[----:B------:R-:W-:-:S13]  /*0060*/  ISETP.NE.AND P0, PT, R3, 0x1, PT ;  /* 0x000000010300780c */ /* 0x000fda0003f05270 */
[----:B------:R-:W-:Y:S05]  /*0070*/  @!P0 BRA `(.L_x_1) ;  /* 0x0000000000608947 */ /* 0x000fea0003800000 */
[----:B------:R-:W-:-:S13]  /*0080*/  ISETP.NE.AND P0, PT, R3, RZ, PT ;  /* 0x000000ff0300720c */ /* 0x000fda0003f05270 */
[----:B------:R-:W-:Y:S05]  /*0090*/  @P0 BRA `(.L_x_2) ;  /* 0x0000000400a80947 */ /* 0x000fea0003800000 */
[----:B------:R-:W-:Y:S01]  /*00a0*/  ELECT P0, URZ, PT ;  /* 0x0000000000ff782f */ /* 0x000fe20003800000 */
[----:B------:R-:W-:-:S12]  /*00b0*/  BSSY.RECONVERGENT B0, `(.L_x_3) ;  /* 0x0000013000007945 */ /* 0x000fd80003800200 */
[----:B------:R-:W-:Y:S05]  /*00c0*/  @!P0 BRA `(.L_x_4) ;  /* 0x0000000000448947 */ /* 0x000fea0003800000 */
[----:B------:R-:W1:Y:S02]  /*00d0*/  LDCU.64 UR4, c[0x0][0x348] ;  /* 0x00006900ff0477ac */ /* 0x000e640008000a00 */
[----:B-1----:R-:W-:Y:S02]  /*00e0*/  UIADD3 UR12, UP4, UPT, UR4, 0x40, URZ ;  /* 0x00000040040c7890 */ /* 0x002fe4000ff9e0ff */
[----:B------:R-:W-:Y:S02]  /*00f0*/  UIADD3 UR10, UP3, UPT, UR4, 0xc0, URZ ;  /* 0x000000c0040a7890 */ /* 0x000fe4000ff7e0ff */
[----:B------:R-:W-:Y:S02]  /*0100*/  UIADD3 UR8, UP2, UPT, UR4, 0x140, URZ ;  /* 0x0000014004087890 */ /* 0x000fe4000ff5e0ff */
[----:B------:R-:W-:Y:S02]  /*0110*/  UIADD3 UR6, UP1, UPT, UR4, 0x1c0, URZ ;  /* 0x000001c004067890 */ /* 0x000fe4000ff3e0ff */
[----:B------:R-:W-:-:S02]  /*0120*/  UIADD3 UR4, UP0, UPT, UR4, 0x240, URZ ;  /* 0x0000024004047890 */ /* 0x000fc4000ff1e0ff */
[----:B------:R-:W-:Y:S02]  /*0130*/  UIADD3.X UR13, UPT, UPT, URZ, UR5, URZ, UP4, !UPT ;  /* 0x00000005ff0d7290 */ /* 0x000fe4000a7fe4ff */
[----:B------:R-:W-:Y:S02]  /*0140*/  UIADD3.X UR11, UPT, UPT, URZ, UR5, URZ, UP3, !UPT ;  /* 0x00000005ff0b7290 */ /* 0x000fe40009ffe4ff */
[----:B------:R-:W-:Y:S02]  /*0150*/  UIADD3.X UR9, UPT, UPT, URZ, UR5, URZ, UP2, !UPT ;  /* 0x00000005ff097290 */ /* 0x000fe400097fe4ff */
[----:B------:R-:W-:Y:S02]  /*0160*/  UIADD3.X UR7, UPT, UPT, URZ, UR5, URZ, UP1, !UPT ;  /* 0x00000005ff077290 */ /* 0x000fe40008ffe4ff */
[----:B------:R-:W-:Y:S01]  /*0170*/  UIADD3.X UR5, UPT, UPT, URZ, UR5, URZ, UP0, !UPT ;  /* 0x00000005ff057290 */ /* 0x000fe200087fe4ff */
[----:B------:R1:W-:Y:S02]  /*0180*/  UTMACCTL.PF [UR12] ;  /* 0x000000000c0079b9 */ /* 0x0003e40008040000 */
[----:B------:R1:W-:Y:S02]  /*0190*/  UTMACCTL.PF [UR10] ;  /* 0x000000000a0079b9 */ /* 0x0003e40008040000 */
[----:B------:R1:W-:Y:S02]  /*01a0*/  UTMACCTL.PF [UR8] ;  /* 0x00000000080079b9 */ /* 0x0003e40008040000 */
[----:B------:R1:W-:Y:S02]  /*01b0*/  UTMACCTL.PF [UR6] ;  /* 0x00000000060079b9 */ /* 0x0003e40008040000 */
[----:B------:R1:W-:Y:S02]  /*01c0*/  UTMACCTL.PF [UR4] ;  /* 0x00000000040079b9 */ /* 0x0003e40008040000 */
[----:B-1----:R-:W-:Y:S01]  /*01d0*/  NOP ;  /* 0x0000000000007918 */ /* 0x002fe20000000000 */
.L_x_4:
[----:B------:R-:W-:Y:S05]  /*01e0*/  BSYNC.RECONVERGENT B0 ;  /* 0x0000000000007941 */ /* 0x000fea0003800200 */
.L_x_3:
[----:B------:R-:W-:Y:S05]  /*01f0*/  BRA `(.L_x_2) ;  /* 0x0000000400507947 */ /* 0x000fea0003800000 */
.L_x_1:
[----:B------:R-:W-:Y:S01]  /*0200*/  ELECT P0, URZ, PT ;  /* 0x0000000000ff782f */ /* 0x000fe20003800000 */
[----:B------:R-:W-:-:S12]  /*0210*/  BSSY.RECONVERGENT B0, `(.L_x_5) ;  /* 0x0000023000007945 */ /* 0x000fd80003800200 */
[----:B------:R-:W-:Y:S05]  /*0220*/  @!P0 BRA `(.L_x_6) ;  /* 0x0000000000848947 */ /* 0x000fea0003800000 */
[----:B------:R-:W1:Y:S01]  /*0230*/  S2UR UR5, SR_CgaCtaId ;  /* 0x00000000000579c3 */ /* 0x000e620000008800 */
[----:B------:R-:W-:Y:S01]  /*0240*/  UMOV UR7, 0x400 ;  /* 0x0000040000077882 */ /* 0x000fe20000000000 */
[----:B------:R-:W-:Y:S01]  /*0250*/  UMOV UR6, 0x1 ;  /* 0x0000000100067882 */ /* 0x000fe20000000000 */
[----:B------:R-:W-:Y:S02]  /*0260*/  UMOV UR4, 0x20 ;  /* 0x0000002000047882 */ /* 0x000fe40000000000 */
[----:B------:R-:W-:-:S04]  /*0270*/  UIADD3 UR8, UPT, UPT, -UR4, 0x100000, URZ ;  /* 0x0010000004087890 */ /* 0x000fc8000fffe1ff */
[----:B------:R-:W-:Y:S02]  /*0280*/  USHF.L.U32 UR9, UR8, 0xb, URZ ;  /* 0x0000000b08097899 */ /* 0x000fe400080006ff */
[----:B------:R-:W-:Y:S01]  /*0290*/  USHF.L.U32 UR8, UR8, 0x1, URZ ;  /* 0x0000000108087899 */ /* 0x000fe200080006ff */
[----:B------:R-:W-:Y:S02]  /*02a0*/  UMOV UR4, 0x80 ;  /* 0x0000008000047882 */ /* 0x000fe40000000000 */
[----:B------:R-:W-:-:S04]  /*02b0*/  UIADD3 UR10, UPT, UPT, -UR4, 0x100000, URZ ;  /* 0x00100000040a7890 */ /* 0x000fc8000fffe1ff */
[----:B------:R-:W-:Y:S02]  /*02c0*/  USHF.L.U32 UR11, UR10, 0xb, URZ ;  /* 0x0000000b0a0b7899 */ /* 0x000fe400080006ff */
[----:B------:R-:W-:Y:S02]  /*02d0*/  USHF.L.U32 UR10, UR10, 0x1, URZ ;  /* 0x000000010a0a7899 */ /* 0x000fe400080006ff */
[----:B-1----:R-:W-:Y:S02]  /*02e0*/  ULEA UR5, UR5, UR7, 0x18 ;  /* 0x0000000705057291 */ /* 0x002fe4000f8ec0ff */
[----:B------:R-:W-:-:S04]  /*02f0*/  UIADD3 UR6, UPT, UPT, -UR6, 0x100000, URZ ;  /* 0x0010000006067890 */ /* 0x000fc8000fffe1ff */
[----:B------:R-:W-:Y:S02]  /*0300*/  USHF.L.U32 UR7, UR6, 0xb, URZ ;  /* 0x0000000b06077899 */ /* 0x000fe400080006ff */
[----:B------:R-:W-:Y:S01]  /*0310*/  USHF.L.U32 UR6, UR6, 0x1, URZ ;  /* 0x0000000106067899 */ /* 0x000fe200080006ff */
[----:B------:R-:W1:Y:S11]  /*0320*/  FENCE.VIEW.ASYNC.S ;  /* 0x00000000000073c6 */ /* 0x000e760000000000 */
[----:B-1----:R1:W2:Y:S01]  /*0330*/  SYNCS.EXCH.64 URZ, [UR5+0x31800], UR6 ;  /* 0x0318000605ff75b2 */ /* 0x0022a20008000100 */
[----:B------:R1:W3:Y:S01]  /*0340*/  SYNCS.EXCH.64 URZ, [UR5+0x31820], UR6 ;  /* 0x0318200605ff75b2 */ /* 0x0002e20008000100 */
[----:B------:R1:W4:Y:S01]  /*0350*/  SYNCS.EXCH.64 URZ, [UR5+0x31840], UR8 ;  /* 0x0318400805ff75b2 */ /* 0x0003220008000100 */
[----:B------:R1:W5:Y:S01]  /*0360*/  SYNCS.EXCH.64 URZ, [UR5+0x31808], UR6 ;  /* 0x0318080605ff75b2 */ /* 0x0003620008000100 */
[----:B------:R1:W1:Y:S01]  /*0370*/  SYNCS.EXCH.64 URZ, [UR5+0x31828], UR6 ;  /* 0x0318280605ff75b2 */ /* 0x0002620008000100 */
        /* <DEDUP_REMOVED lines=11> */
[----:B------:R-:W-:Y:S01]  /*0430*/  NOP ;  /* 0x0000000000007918 */ /* 0x000fe20000000000 */
.L_x_6:
[----:B-1----:R-:W-:Y:S05]  /*0440*/  BSYNC.RECONVERGENT B0 ;  /* 0x0000000000007941 */ /* 0x002fea0003800200 */
.L_x_5:
[----:B------:R-:W-:Y:S05]  /*0450*/  BRA `(.L_x_2) ;  /* 0x0000000000b87947 */ /* 0x000fea0003800000 */
.L_x_0:
[----:B------:R-:W1:Y:S01]  /*0460*/  S2UR UR6, SR_CgaCtaId ;  /* 0x00000000000679c3 */ /* 0x000e620000008800 */
[----:B------:R-:W-:Y:S01]  /*0470*/  NOP ;  /* 0x0000000000007918 */ /* 0x000fe20000000000 */
[----:B------:R-:W-:Y:S01]  /*0480*/  UMOV UR4, 0x40 ;  /* 0x0000004000047882 */ /* 0x000fe20000000000 */
[----:B------:R-:W-:Y:S01]  /*0490*/  UMOV UR5, 0x400 ;  /* 0x0000040000057882 */ /* 0x000fe20000000000 */
[----:B-1----:R-:W-:Y:S02]  /*04a0*/  ULEA UR4, UR6, UR4, 0x18 ;  /* 0x0000000406047291 */ /* 0x002fe4000f8ec0ff */
[----:B------:R-:W-:-:S07]  /*04b0*/  ULEA UR5, UR6, UR5, 0x18 ;  /* 0x0000000506057291 */ /* 0x000fce000f8ec0ff */
[----:B------:R-:W1:Y:S02]  /*04c0*/  LDS.U8 R0, [UR4] ;  /* 0x00000004ff007984 */ /* 0x000e640008000000 */
[----:B-1----:R-:W-:-:S13]  /*04d0*/  ISETP.NE.AND P0, PT, R0, RZ, PT ;  /* 0x000000ff0000720c */ /* 0x002fda0003f05270 */
[----:B------:R-:W-:Y:S05]  /*04e0*/  @P0 BRA `(.L_x_7) ;  /* 0x00000000007c0947 */ /* 0x000fea0003800000 */
[----:B------:R-:W-:-:S13]  /*04f0*/  ELECT P0, URZ, PT ;  /* 0x0000000000ff782f */ /* 0x000fda0003800000 */
[----:B------:R-:W-:Y:S05]  /*0500*/  @!P0 BRA `(.L_x_8) ;  /* 0x0000000000848947 */ /* 0x000fea0003800000 */
[----:B------:R-:W-:Y:S01]  /*0510*/  UMOV UR4, 0x10 ;  /* 0x0000001000047882 */ /* 0x000fe20000000000 */
[----:B------:R-:W-:-:S04]  /*0520*/  IMAD.MOV.U32 R2, RZ, RZ, 0xffff ;  /* 0x0000ffffff027424 */ /* 0x000fc800078e00ff */
[----:B------:R-:W-:Y:S04]  /*0530*/  DEPBAR.LE SB1, 0x36 ;  /* 0x00009d800000791a */ /* 0x000fe80000000000 */
[----:B------:R-:W1:Y:S02]  /*0540*/  UTCATOMSWS.FIND_AND_SET.ALIGN UP0, UR4, UR4 ;  /* 0x00000004000475e3 */ /* 0x000e640008000800 */
[----:B-1----:R-:W-:Y:S01]  /*0550*/  PLOP3.LUT P0, PT, PT, PT, UP0, 0x80, 0x8 ;  /* 0x000000000008781c */ /* 0x002fe20003f0f008 */
[----:B------:R-:W-:-:S03]  /*0560*/  IMAD.U32 R7, RZ, RZ, UR4 ;  /* 0x00000004ff077e24 */ /* 0x000fc6000f8e00ff */
[----:B------:R-:W-:-:S04]  /*0570*/  SEL R0, RZ, 0xffffffff, !P0 ;  /* 0xffffffffff007807 */ /* 0x000fc80004000000 */
[----:B------:R-:W-:Y:S01]  /*0580*/  ISETP.NE.AND P0, PT, R0, RZ, PT ;  /* 0x000000ff0000720c */ /* 0x000fe20003f05270 */
[----:B------:R-:W-:-:S12]  /*0590*/  IMAD.MOV.U32 R0, RZ, RZ, 0x1 ;  /* 0x00000001ff007424 */ /* 0x000fd800078e00ff */
[----:B------:R-:W-:Y:S05]  /*05a0*/  @P0 BRA `(.L_x_9) ;  /* 0x0000000000240947 */ /* 0x000fea0003800000 */
.L_x_10:
[----:B------:R-:W-:Y:S05]  /*05b0*/  NANOSLEEP 0x64 ;  /* 0x000000640000795d */ /* 0x000fea0003800000 */
[----:B------:R-:W-:-:S05]  /*05c0*/  UMOV UR4, 0x10 ;  /* 0x0000001000047882 */ /* 0x000fca0000000000 */
[----:B------:R-:W-:Y:S04]  /*05d0*/  DEPBAR.LE SB1, 0x36 ;  /* 0x00009d800000791a */ /* 0x000fe80000000000 */
[----:B------:R-:W1:Y:S02]  /*05e0*/  UTCATOMSWS.FIND_AND_SET.ALIGN UP0, UR4, UR4 ;  /* 0x00000004000475e3 */ /* 0x000e640008000800 */
[----:B-1----:R-:W-:Y:S01]  /*05f0*/  PLOP3.LUT P0, PT, PT, PT, UP0, 0x80, 0x8 ;  /* 0x000000000008781c */ /* 0x002fe20003f0f008 */
[----:B------:R-:W-:-:S03]  /*0600*/  IMAD.U32 R7, RZ, RZ, UR4 ;  /* 0x00000004ff077e24 */ /* 0x000fc6000f8e00ff */
[----:B------:R-:W-:-:S04]  /*0610*/  SEL R4, RZ, 0xffffffff, !P0 ;  /* 0xffffffffff047807 */ /* 0x000fc80004000000 */
[----:B------:R-:W-:-:S13]  /*0620*/  ISETP.NE.AND P0, PT, R4, RZ, PT ;  /* 0x000000ff0400720c */ /* 0x000fda0003f05270 */
[----:B------:R-:W-:Y:S05]  /*0630*/  @!P0 BRA `(.L_x_10) ;  /* 0xfffffffc00dc8947 */ /* 0x000fea000383ffff */
.L_x_9:
[C---:B------:R-:W-:Y:S01]  /*0640*/  VIADD R5, R7.reuse, 0x10 ;  /* 0x0000001007057836 */ /* 0x040fe20000000000 */
[----:B------:R-:W-:Y:S01]  /*0650*/  UMOV UR4, 0x50 ;  /* 0x0000005000047882 */ /* 0x000fe20000000000 */
[----:B------:R-:W-:Y:S01]  /*0660*/  SHF.L.U32 R2, R2, R7, RZ ;  /* 0x0000000702027219 */ /* 0x000fe200000006ff */
[----:B------:R-:W-:Y:S01]  /*0670*/  ULEA UR4, UR6, UR4, 0x18 ;  /* 0x0000000406047291 */ /* 0x000fe2000f8ec0ff */
[----:B------:R-:W-:Y:S01]  /*0680*/  IMAD.SHL.U32 R7, R7, 0x20, RZ ;  /* 0x0000002007077824 */ /* 0x000fe200078e00ff */
[----:B------:R-:W-:-:S04]  /*0690*/  SHF.L.U32 R5, R0, R5, RZ ;  /* 0x0000000500057219 */ /* 0x000fc800000006ff */
[----:B------:R-:W-:-:S05]  /*06a0*/  LOP3.LUT R2, R5, R2, RZ, 0xfc, !PT ;  /* 0x0000000205027212 */ /* 0x000fca00078efcff */
[----:B------:R1:W-:Y:S04]  /*06b0*/  ATOMS.OR RZ, [UR4], R2 ;  /* 0x00000002ffff798c */ /* 0x0003e8000b000004 */
[----:B------:R1:W-:Y:S01]  /*06c0*/  STS [UR5+0x31880], R7 ;  /* 0x03188007ff007988 */ /* 0x0003e20008000805 */
[----:B------:R-:W-:Y:S05]  /*06d0*/  BRA `(.L_x_8) ;  /* 0x0000000000107947 */ /* 0x000fea0003800000 */
.L_x_7:
[----:B------:R-:W-:Y:S02]  /*06e0*/  MOV R0, 0xffffffff ;  /* 0xffffffff00007802 */ /* 0x000fe40000000f00 */
[----:B------:R-:W-:-:S03]  /*06f0*/  MOV R4, 0x720 ;  /* 0x0000072000047802 */ /* 0x000fc60000000f00 */
[----:B------:R1:W-:Y:S04]  /*0700*/  STS [UR5+0x31880], R0 ;  /* 0x03188000ff007988 */ /* 0x0003e80008000805 */
[----:B-1----:R-:W-:Y:S05]  /*0710*/  CALL.REL.NOINC `($__internal_1_$__cuda_sm10x_tcgen05_guardrail_trap_phase_invalid_during_alloc) ;  /* 0x0000003c00447944 */ /* 0x002fea0003c00000 */
.L_x_8:
[----:B------:R-:W-:Y:S05]  /*0720*/  WARPSYNC.ALL ;  /* 0x0000000000007948 */ /* 0x000fea0003800000 */
[----:B------:R-:W-:Y:S01]  /*0730*/  NOP ;  /* 0x0000000000007918 */ /* 0x000fe20000000000 */
.L_x_2:
[----:B------:R-:W1:Y:S01]  /*0740*/  LDC R0, c[0x0][0x388] ;  /* 0x0000e200ff007b82 */ /* 0x000e620000000800 */
[----:B------:R-:W5:Y:S07]  /*0750*/  S2R R21, SR_LANEID ;  /* 0x0000000000157919 */ /* 0x000f6e0000000000 */
[----:B--2345:R-:W-:Y:S01]  /*0760*/  BAR.SYNC.DEFER_BLOCKING 0x0 ;  /* 0x0000000000007b1d */ /* 0x03cfe20000010000 */
[----:B------:R-:W-:Y:S02]  /*0770*/  ISETP.NE.AND P0, PT, R3, RZ, PT ;  /* 0x000000ff0300720c */ /* 0x000fe40003f05270 */
[----:B-1----:R-:W-:-:S04]  /*0780*/  IADD3 R0, PT, PT, R0, 0x7f, RZ ;  /* 0x0000007f00007810 */ /* 0x002fc80007ffe0ff */
[----:B------:R-:W-:-:S05]  /*0790*/  SHF.R.U32.HI R31, RZ, 0x7, R0 ;  /* 0x00000007ff1f7819 */ /* 0x000fca0000011600 */
[----:B------:R-:W-:Y:S02]  /*07a0*/  IMAD R5, R31, 0x13, RZ ;  /* 0x000000131f057824 */ /* 0x000fe400078e02ff */
[----:B------:R-:W-:Y:S05]  /*07b0*/  @!P0 BRA `(.L_x_11) ;  /* 0x00000010002c8947 */ /* 0x000fea0003800000 */
[----:B------:R-:W-:Y:S01]  /*07c0*/  ISETP.NE.AND P0, PT, R3, 0x1, PT ;  /* 0x000000010300780c */ /* 0x000fe20003f05270 */
[----:B------:R-:W1:-:S12]  /*07d0*/  S2UR UR5, SR_CgaCtaId ;  /* 0x00000000000579c3 */ /* 0x000e580000008800 */
[----:B------:R-:W-:Y:S05]  /*07e0*/  @!P0 BRA `(.L_x_12) ;  /* 0x0000000400948947 */ /* 0x000fea0003800000 */
[----:B------:R-:W-:-:S13]  /*07f0*/  ISETP.NE.AND P0, PT, R3, 0x2, PT ;  /* 0x000000020300780c */ /* 0x000fda0003f05270 */
[----:B------:R-:W-:Y:S05]  /*0800*/  @P0 BRA `(.L_x_13) ;  /* 0x0000001800800947 */ /* 0x000fea0003800000 */
[----:B------:R-:W2:Y:S02]  /*0810*/  S2UR UR4, SR_CTAID.X ;  /* 0x00000000000479c3 */ /* 0x000ea40000002500 */
[----:B--2---:R-:W-:-:S13]  /*0820*/  ISETP.LE.U32.AND P0, PT, R5, UR4, PT ;  /* 0x0000000405007c0c */ /* 0x004fda000bf03070 */
[----:B-1----:R-:W-:Y:S05]  /*0830*/  @P0 EXIT ;  /* 0x000000000000094d */ /* 0x002fea0003800000 */
[--C-:B------:R-:W-:Y:S01]  /*0840*/  SHF.R.U32.HI R20, RZ, 0x3, R21.reuse ;  /* 0x00000003ff147819 */ /* 0x100fe20000011615 */
[----:B------:R-:W-:Y:S01]  /*0850*/  ULOP3.LUT UR4, URZ, UR4, URZ, 0x33, !UPT ;  /* 0x00000004ff047292 */ /* 0x000fe2000f8e33ff */
[----:B------:R-:W-:Y:S02]  /*0860*/  HFMA2 R15, -RZ, RZ, 0, 0 ;  /* 0x00000000ff0f7431 */ /* 0x000fe400000001ff */
[----:B------:R-:W-:Y:S01]  /*0870*/  IMAD.MOV.U32 R16, RZ, RZ, RZ ;  /* 0x000000ffff107224 */ /* 0x000fe200078e00ff */
[C---:B------:R-:W-:Y:S01]  /*0880*/  LOP3.LUT R6, R20.reuse, 0x1, RZ, 0x3c, !PT ;  /* 0x0000000114067812 */ /* 0x040fe200078e3cff */
[C---:B------:R-:W-:Y:S01]  /*0890*/  IMAD.SHL.U32 R0, R20.reuse, 0x20, RZ ;  /* 0x0000002014007824 */ /* 0x040fe200078e00ff */
[C---:B------:R-:W-:Y:S01]  /*08a0*/  LOP3.LUT R18, R20.reuse, 0x2, RZ, 0x3c, !PT ;  /* 0x0000000214127812 */ /* 0x040fe200078e3cff */
[----:B------:R-:W-:Y:S01]  /*08b0*/  VIADD R25, R5, UR4 ;  /* 0x0000000405197c36 */ /* 0x000fe20008000000 */
[----:B------:R-:W-:Y:S01]  /*08c0*/  LOP3.LUT R4, R20, 0x3, RZ, 0x3c, !PT ;  /* 0x0000000314047812 */ /* 0x000fe200078e3cff */
[----:B------:R-:W-:Y:S01]  /*08d0*/  IMAD R20, R21, 0x4, R20 ;  /* 0x0000000415147824 */ /* 0x000fe200078e0214 */
[C---:B------:R-:W-:Y:S01]  /*08e0*/  LOP3.LUT R2, R0.reuse, 0x20, RZ, 0x3c, !PT ;  /* 0x0000002000027812 */ /* 0x040fe200078e3cff */
[----:B------:R-:W-:Y:S01]  /*08f0*/  IMAD.HI.U32 R25, R25, -0x193d4bb7, RZ ;  /* 0xe6c2b44919197827 */ /* 0x000fe200078e00ff */
[C---:B------:R-:W-:Y:S01]  /*0900*/  LOP3.LUT R22, R0.reuse, 0x40, RZ, 0x3c, !PT ;  /* 0x0000004000167812 */ /* 0x040fe200078e3cff */
[----:B------:R-:W-:Y:S01]  /*0910*/  UMOV UR5, URZ ;  /* 0x000000ff00057c82 */ /* 0x000fe20008000000 */
[CC--:B------:R-:W-:Y:S01]  /*0920*/  IADD3 R24, PT, PT, R0.reuse, R21.reuse, RZ ;  /* 0x0000001500187210 */ /* 0x0c0fe20007ffe0ff */
[C---:B------:R-:W-:Y:S01]  /*0930*/  IMAD R19, R21.reuse, 0x4, R6 ;  /* 0x0000000415137824 */ /* 0x040fe200078e0206 */
[----:B------:R-:W-:Y:S01]  /*0940*/  LOP3.LUT R0, R0, 0x60, RZ, 0x3c, !PT ;  /* 0x0000006000007812 */ /* 0x000fe200078e3cff */
[C---:B------:R-:W-:Y:S01]  /*0950*/  IMAD R18, R21.reuse, 0x4, R18 ;  /* 0x0000000415127824 */ /* 0x040fe200078e0212 */
[----:B------:R-:W-:Y:S01]  /*0960*/  LEA R17, R21, R4, 0x2 ;  /* 0x0000000415117211 */ /* 0x000fe200078e10ff */
[----:B------:R-:W-:Y:S01]  /*0970*/  IMAD.IADD R23, R2, 0x1, R21 ;  /* 0x0000000102177824 */ /* 0x000fe200078e0215 */
[----:B------:R-:W-:Y:S01]  /*0980*/  SHF.R.U32.HI R25, RZ, 0x7, R25 ;  /* 0x00000007ff197819 */ /* 0x000fe20000011619 */
[----:B------:R-:W-:Y:S01]  /*0990*/  IMAD.IADD R22, R22, 0x1, R21 ;  /* 0x0000000116167824 */ /* 0x000fe200078e0215 */
[----:B------:R-:W-:-:S07]  /*09a0*/  IADD3 R21, PT, PT, R0, R21, RZ ;  /* 0x0000001500157210 */ /* 0x000fce0007ffe0ff */
.L_x_17:
[----:B-1----:R-:W1:Y:S01]  /*09b0*/  S2R R0, SR_CgaCtaId ;  /* 0x0000000000007919 */ /* 0x002e620000008800 */
[----:B------:R-:W-:Y:S01]  /*09c0*/  MOV R3, 0x400 ;  /* 0x0000040000037802 */ /* 0x000fe20000000f00 */
[----:B------:R-:W-:-:S03]  /*09d0*/  UMOV UR4, URZ ;  /* 0x000000ff00047c82 */ /* 0x000fc60008000000 */
[----:B-1----:R-:W-:-:S07]  /*09e0*/  LEA R0, R0, R3, 0x18 ;  /* 0x0000000300007211 */ /* 0x002fce00078ec0ff */
.L_x_16:
[----:B-1----:R-:W-:Y:S01]  /*09f0*/  LEA R2, R15, R0, 0x3 ;  /* 0x000000000f027211 */ /* 0x002fe200078e18ff */
[----:B------:R-:W-:Y:S01]  /*0a00*/  ULOP3.LUT UP0, URZ, UR4, 0x3, URZ, 0xc0, !UPT ;  /* 0x0000000304ff7892 */ /* 0x000fe2000f80c0ff */
[----:B------:R-:W-:-:S04]  /*0a10*/  SHF.L.U32 R5, R16, 0x1f, RZ ;  /* 0x0000001f10057819 */ /* 0x000fc800000006ff */
[----:B------:R-:W1:Y:S02]  /*0a20*/  SYNCS.PHASECHK.TRANS64.TRYWAIT P0, [R2+URZ+0x31800], R5 ;  /* 0x03180005020075a7 */ /* 0x000e6400080011ff */
[----:B-1----:R-:W-:Y:S05]  /*0a30*/  @!P0 BRA `(.L_x_14) ;  /* 0x0000003400808947 */ /* 0x002fea0003800000 */
.L_x_60:
[----:B------:R-:W-:Y:S05]  /*0a40*/  BRA.U UP0, `(.L_x_15) ;  /* 0x0000000100bc7547 */ /* 0x000fea000b800000 */
[C-C-:B------:R-:W-:Y:S02]  /*0a50*/  IMAD R26, R15.reuse, 0x200, R0.reuse ;  /* 0x000002000f1a7824 */ /* 0x140fe400078e0200 */
[----:B------:R-:W-:Y:S02]  /*0a60*/  IMAD R3, R15, 0x400, R0 ;  /* 0x000004000f037824 */ /* 0x000fe400078e0200 */
[--C-:B------:R-:W-:Y:S01]  /*0a70*/  IMAD R9, R24, 0x4, R26.reuse ;  /* 0x0000000418097824 */ /* 0x100fe200078e021a */
[-C--:B------:R-:W-:Y:S01]  /*0a80*/  LEA R8, R23, R26.reuse, 0x2 ;  /* 0x0000001a17087211 */ /* 0x080fe200078e10ff */
[--C-:B------:R-:W-:Y:S01]  /*0a90*/  IMAD R29, R22, 0x4, R26.reuse ;  /* 0x00000004161d7824 */ /* 0x100fe200078e021a */
[-C--:B------:R-:W-:Y:S01]  /*0aa0*/  LEA R27, R21, R26.reuse, 0x2 ;  /* 0x0000001a151b7211 */ /* 0x080fe200078e10ff */
[--C-:B-1----:R-:W-:Y:S01]  /*0ab0*/  IMAD R5, R19, 0x4, R26.reuse ;  /* 0x0000000413057824 */ /* 0x102fe200078e021a */
[-C--:B------:R-:W-:Y:S01]  /*0ac0*/  LEA R6, R20, R26.reuse, 0x2 ;  /* 0x0000001a14067211 */ /* 0x080fe200078e10ff */
[----:B------:R-:W1:Y:S01]  /*0ad0*/  LDS R9, [R9+0x30000] ;  /* 0x0300000009097984 */ /* 0x000e620000000800 */
[----:B------:R-:W-:Y:S01]  /*0ae0*/  LEA R4, R18, R26, 0x2 ;  /* 0x0000001a12047211 */ /* 0x000fe200078e10ff */
[----:B------:R-:W-:Y:S01]  /*0af0*/  IMAD R26, R17, 0x4, R26 ;  /* 0x00000004111a7824 */ /* 0x000fe200078e021a */
[-C--:B------:R-:W-:Y:S01]  /*0b00*/  LEA R14, R24, R3.reuse, 0x2 ;  /* 0x00000003180e7211 */ /* 0x080fe200078e10ff */
[----:B------:R-:W2:Y:S01]  /*0b10*/  LDS R8, [R8+0x30000] ;  /* 0x0300000008087984 */ /* 0x000ea20000000800 */
[--C-:B------:R-:W-:Y:S01]  /*0b20*/  IMAD R11, R23, 0x4, R3.reuse ;  /* 0x00000004170b7824 */ /* 0x100fe200078e0203 */
[----:B------:R-:W-:Y:S01]  /*0b30*/  LEA R10, R22, R3, 0x2 ;  /* 0x00000003160a7211 */ /* 0x000fe200078e10ff */
[----:B------:R-:W-:Y:S01]  /*0b40*/  IMAD R7, R21, 0x4, R3 ;  /* 0x0000000415077824 */ /* 0x000fe200078e0203 */
[----:B------:R-:W3:Y:S04]  /*0b50*/  LDS R29, [R29+0x30000] ;  /* 0x030000001d1d7984 */ /* 0x000ee80000000800 */
[----:B------:R-:W4:Y:S01]  /*0b60*/  LDS R27, [R27+0x30000] ;  /* 0x030000001b1b7984 */ /* 0x000f220000000800 */
[----:B------:R-:W-:-:S03]  /*0b70*/  NOP ;  /* 0x0000000000007918 */ /* 0x000fc60000000000 */
[----:B-1----:R1:W-:Y:S04]  /*0b80*/  STS [R6+0x30000], R9 ;  /* 0x0300000906007388 */ /* 0x0023e80000000800 */
[----:B--2---:R2:W-:Y:S04]  /*0b90*/  STS [R5+0x30000], R8 ;  /* 0x0300000805007388 */ /* 0x0045e80000000800 */
[----:B---3--:R3:W-:Y:S04]  /*0ba0*/  STS [R4+0x30000], R29 ;  /* 0x0300001d04007388 */ /* 0x0087e80000000800 */
[----:B----4-:R-:W-:Y:S04]  /*0bb0*/  STS [R26+0x30000], R27 ;  /* 0x0300001b1a007388 */ /* 0x010fe80000000800 */
[----:B------:R-:W4:Y:S04]  /*0bc0*/  LDS R13, [R14+0x30800] ;  /* 0x030800000e0d7984 */ /* 0x000f280000000800 */
[----:B------:R-:W5:Y:S04]  /*0bd0*/  LDS R12, [R11+0x30800] ;  /* 0x030800000b0c7984 */ /* 0x000f680000000800 */
[----:B------:R-:W5:Y:S01]  /*0be0*/  LDS R9, [R10+0x30800] ;  /* 0x030800000a097984 */ /* 0x000f620000000800 */
[----:B-1----:R-:W-:-:S03]  /*0bf0*/  LEA R6, R20, R3, 0x2 ;  /* 0x0000000314067211 */ /* 0x002fc600078e10ff */
[----:B------:R-:W1:Y:S01]  /*0c00*/  LDS R8, [R7+0x30800] ;  /* 0x0308000007087984 */ /* 0x000e620000000800 */
[----:B--2---:R-:W-:Y:S01]  /*0c10*/  IMAD R5, R19, 0x4, R3 ;  /* 0x0000000413057824 */ /* 0x004fe200078e0203 */
[----:B------:R-:W-:Y:S01]  /*0c20*/  NOP ;  /* 0x0000000000007918 */ /* 0x000fe20000000000 */
[-C--:B---3--:R-:W-:Y:S02]  /*0c30*/  LEA R4, R18, R3.reuse, 0x2 ;  /* 0x0000000312047211 */ /* 0x088fe400078e10ff */
[----:B------:R-:W-:Y:S01]  /*0c40*/  LEA R3, R17, R3, 0x2 ;  /* 0x0000000311037211 */ /* 0x000fe200078e10ff */
[----:B----4-:R-:W-:Y:S04]  /*0c50*/  STS [R6+0x30800], R13 ;  /* 0x0308000d06007388 */ /* 0x010fe80000000800 */
[----:B-----5:R-:W-:Y:S04]  /*0c60*/  STS [R5+0x30800], R12 ;  /* 0x0308000c05007388 */ /* 0x020fe80000000800 */
[----:B------:R-:W-:Y:S04]  /*0c70*/  STS [R4+0x30800], R9 ;  /* 0x0308000904007388 */ /* 0x000fe80000000800 */
[----:B-1----:R-:W-:Y:S04]  /*0c80*/  STS [R3+0x30800], R8 ;  /* 0x0308000803007388 */ /* 0x002fe80000000800 */
[----:B------:R-:W1:Y:S04]  /*0c90*/  LDS R27, [R14+0x30a00] ;  /* 0x030a00000e1b7984 */ /* 0x000e680000000800 */
[----:B------:R-:W2:Y:S04]  /*0ca0*/  LDS R26, [R11+0x30a00] ;  /* 0x030a00000b1a7984 */ /* 0x000ea80000000800 */
[----:B------:R-:W3:Y:S04]  /*0cb0*/  LDS R29, [R10+0x30a00] ;  /* 0x030a00000a1d7984 */ /* 0x000ee80000000800 */
[----:B------:R-:W4:Y:S01]  /*0cc0*/  LDS R28, [R7+0x30a00] ;  /* 0x030a0000071c7984 */ /* 0x000f220000000800 */
[----:B------:R-:W-:-:S03]  /*0cd0*/  NOP ;  /* 0x0000000000007918 */ /* 0x000fc60000000000 */
[----:B-1----:R5:W-:Y:S04]  /*0ce0*/  STS [R6+0x30a00], R27 ;  /* 0x030a001b06007388 */ /* 0x002be80000000800 */
[----:B--2---:R5:W-:Y:S04]  /*0cf0*/  STS [R5+0x30a00], R26 ;  /* 0x030a001a05007388 */ /* 0x004be80000000800 */
[----:B---3--:R5:W-:Y:S04]  /*0d00*/  STS [R4+0x30a00], R29 ;  /* 0x030a001d04007388 */ /* 0x008be80000000800 */
[----:B----4-:R5:W-:Y:S01]  /*0d10*/  STS [R3+0x30a00], R28 ;  /* 0x030a001c03007388 */ /* 0x010be20000000800 */
[----:B------:R1:W-:Y:S06]  /*0d20*/  MEMBAR.ALL.CTA ;  /* 0x0000000000007992 */ /* 0x0003ec0000008000 */
[----:B-1----:R-:W2:Y:S02]  /*0d30*/  FENCE.VIEW.ASYNC.S ;  /* 0x00000000000073c6 */ /* 0x002ea40000000000 */
.L_x_15:
[----:B-1----:R-:W-:Y:S01]  /*0d40*/  VIADD R2, R2, 0x31840 ;  /* 0x0003184002027836 */ /* 0x002fe20000000000 */
[C---:B------:R-:W-:Y:S01]  /*0d50*/  ISETP.NE.AND P0, PT, R15.reuse, 0x3, PT ;  /* 0x000000030f00780c */ /* 0x040fe20003f05270 */
[----:B------:R-:W-:Y:S01]  /*0d60*/  VIADD R15, R15, 0x1 ;  /* 0x000000010f0f7836 */ /* 0x000fe20000000000 */
[----:B------:R-:W-:Y:S02]  /*0d70*/  UIADD3 UR4, UPT, UPT, UR4, 0x1, URZ ;  /* 0x0000000104047890 */ /* 0x000fe4000fffe0ff */
[----:B------:R-:W-:Y:S02]  /*0d80*/  PRMT R2, RZ, 0x654, R2 ;  /* 0x00000654ff027816 */ /* 0x000fe40000000002 */
[----:B------:R-:W-:Y:S01]  /*0d90*/  SEL R15, R15, RZ, P0 ;  /* 0x000000ff0f0f7207 */ /* 0x000fe20000000000 */
[----:B------:R-:W-:Y:S01]  /*0da0*/  UISETP.NE.AND UP0, UPT, UR4, 0x38, UPT ;  /* 0x000000380400788c */ /* 0x000fe2000bf05270 */
[----:B--2---:R1:W-:Y:S02]  /*0db0*/  SYNCS.ARRIVE.TRANS64.RED.A1T0 RZ, [R2+URZ], RZ ;  /* 0x000000ff02ff79a7 */ /* 0x0043e400081004ff */
[----:B------:R-:W-:-:S04]  /*0dc0*/  ISETP.NE.AND P0, PT, R15, RZ, PT ;  /* 0x000000ff0f00720c */ /* 0x000fc80003f05270 */
[----:B-----5:R-:W-:-:S04]  /*0dd0*/  SEL R3, RZ, 0x1, P0 ;  /* 0x00000001ff037807 */ /* 0x020fc80000000000 */
[----:B------:R-:W-:Y:S01]  /*0de0*/  LOP3.LUT R16, R16, R3, RZ, 0x3c, !PT ;  /* 0x0000000310107212 */ /* 0x000fe200078e3cff */
[----:B------:R-:W-:Y:S06]  /*0df0*/  BRA.U UP0, `(.L_x_16) ;  /* 0xfffffff900fc7547 */ /* 0x000fec000b83ffff */
[----:B------:R-:W-:-:S13]  /*0e00*/  ISETP.NE.AND P0, PT, R25, UR5, PT ;  /* 0x0000000519007c0c */ /* 0x000fda000bf05270 */
[----:B------:R-:W-:Y:S05]  /*0e10*/  @!P0 EXIT ;  /* 0x000000000000894d */ /* 0x000fea0003800000 */
[----:B------:R-:W-:Y:S01]  /*0e20*/  UIADD3 UR5, UPT, UPT, UR5, 0x1, URZ ;  /* 0x0000000105057890 */ /* 0x000fe2000fffe0ff */
[----:B------:R-:W-:Y:S05]  /*0e30*/  BRA `(.L_x_17) ;  /* 0xfffffff800dc7947 */ /* 0x000fea000383ffff */
.L_x_12:
[----:B-1----:R-:W-:-:S09]  /*0e40*/  UISETP.NE.AND UP0, UPT, UR5, URZ, UPT ;  /* 0x000000ff0500728c */ /* 0x002fd2000bf05270 */
[----:B------:R-:W-:Y:S05]  /*0e50*/  BRA.U UP0, `(.L_x_13) ;  /* 0x0000001100ec7547 */ /* 0x000fea000b800000 */
[----:B------:R-:W1:Y:S01]  /*0e60*/  S2UR UR4, SR_CTAID.X ;  /* 0x00000000000479c3 */ /* 0x000e620000002500 */
[----:B------:R-:W-:Y:S02]  /*0e70*/  UMOV UR8, 0x400 ;  /* 0x0000040000087882 */ /* 0x000fe40000000000 */
[----:B------:R-:W-:-:S04]  /*0e80*/  ULEA UR8, UR5, UR8, 0x18 ;  /* 0x0000000805087291 */ /* 0x000fc8000f8ec0ff */
[----:B------:R-:W-:Y:S02]  /*0e90*/  UIADD3 UR5, UPT, UPT, UR8, 0x14000, URZ ;  /* 0x0001400008057890 */ /* 0x000fe4000fffe0ff */
[----:B------:R-:W-:Y:S02]  /*0ea0*/  UIADD3 UR6, UPT, UPT, UR8, 0x4000, URZ ;  /* 0x0000400008067890 */ /* 0x000fe4000fffe0ff */
[----:B------:R-:W-:Y:S02]  /*0eb0*/  USHF.R.U32.HI UR5, URZ, 0x4, UR5 ;  /* 0x00000004ff057899 */ /* 0x000fe40008011605 */
[----:B------:R-:W-:Y:S02]  /*0ec0*/  USHF.R.U32.HI UR6, URZ, 0x4, UR6 ;  /* 0x00000004ff067899 */ /* 0x000fe40008011606 */
[----:B------:R-:W-:Y:S01]  /*0ed0*/  ULOP3.LUT UR5, UR5, 0x3fc0, URZ, 0xc0, !UPT ;  /* 0x00003fc005057892 */ /* 0x000fe2000f8ec0ff */
[----:B-1----:R-:W-:-:S13]  /*0ee0*/  ISETP.LE.U32.AND P0, PT, R5, UR4, PT ;  /* 0x0000000405007c0c */ /* 0x002fda000bf03070 */
[----:B------:R-:W-:Y:S05]  /*0ef0*/  @P0 EXIT ;  /* 0x000000000000094d */ /* 0x000fea0003800000 */
[----:B------:R-:W-:Y:S01]  /*0f00*/  ULOP3.LUT UR4, URZ, UR4, URZ, 0x33, !UPT ;  /* 0x00000004ff047292 */ /* 0x000fe2000f8e33ff */
[----:B------:R-:W-:Y:S01]  /*0f10*/  IMAD.U32 R0, RZ, RZ, UR5 ;  /* 0x00000005ff007e24 */ /* 0x000fe2000f8e00ff */
[----:B------:R-:W-:Y:S01]  /*0f20*/  ULOP3.LUT UR6, UR6, 0x3fc0, URZ, 0xc0, !UPT ;  /* 0x00003fc006067892 */ /* 0x000fe2000f8ec0ff */
[----:B------:R-:W-:Y:S01]  /*0f30*/  ISETP.GE.U32.AND P0, PT, R21, 0x4, PT ;  /* 0x000000041500780c */ /* 0x000fe20003f06070 */
[----:B------:R-:W-:Y:S01]  /*0f40*/  IMAD.MOV.U32 R4, RZ, RZ, RZ ;  /* 0x000000ffff047224 */ /* 0x000fe200078e00ff */
[----:B------:R-:W-:Y:S01]  /*0f50*/  UMOV UR17, URZ ;  /* 0x000000ff00117c82 */ /* 0x000fe20008000000 */
[----:B------:R-:W-:Y:S01]  /*0f60*/  VIADD R3, R5, UR4 ;  /* 0x0000000405037c36 */ /* 0x000fe20008000000 */
[----:B------:R-:W-:Y:S01]  /*0f70*/  UMOV UR15, URZ ;  /* 0x000000ff000f7c82 */ /* 0x000fe20008000000 */
[C---:B------:R-:W-:Y:S01]  /*0f80*/  IMAD R0, R21.reuse, 0x700, R0 ;  /* 0x0000070015007824 */ /* 0x040fe200078e0200 */
[----:B------:R-:W-:Y:S01]  /*0f90*/  LEA R7, R21, UR6, 0xa ;  /* 0x0000000615077c11 */ /* 0x000fe2000f8e50ff */
[----:B------:R-:W-:Y:S01]  /*0fa0*/  IMAD.HI.U32 R3, R3, -0x193d4bb7, RZ ;  /* 0xe6c2b44903037827 */ /* 0x000fe200078e00ff */
[----:B------:R-:W-:Y:S01]  /*0fb0*/  UMOV UR6, 0x1c0 ;  /* 0x000001c000067882 */ /* 0x000fe20000000000 */
[----:B------:R-:W-:Y:S01]  /*0fc0*/  UMOV UR7, 0x1c4 ;  /* 0x000001c400077882 */ /* 0x000fe20000000000 */
[----:B------:R-:W-:Y:S01]  /*0fd0*/  SEL R7, R7, RZ, !P0 ;  /* 0x000000ff07077207 */ /* 0x000fe20004000000 */
[----:B------:R-:W-:Y:S01]  /*0fe0*/  UMOV UR4, 0x1c0 ;  /* 0x000001c000047882 */ /* 0x000fe20000000000 */
[----:B------:R-:W-:Y:S01]  /*0ff0*/  SEL R5, R0, RZ, !P0 ;  /* 0x000000ff00057207 */ /* 0x000fe20004000000 */
[----:B------:R-:W-:Y:S01]  /*1000*/  UMOV UR5, 0x1c4 ;  /* 0x000001c400057882 */ /* 0x000fe20000000000 */
[----:B------:R-:W-:-:S07]  /*1010*/  SHF.R.U32.HI R3, RZ, 0x7, R3 ;  /* 0x00000007ff037819 */ /* 0x000fce0000011603 */
.L_x_24:
[----:B------:R-:W-:Y:S02]  /*1020*/  USHF.R.U32.HI UR10, URZ, 0x1, UR17 ;  /* 0x00000001ff0a7899 */ /* 0x000fe40008011611 */
[----:B------:R-:W-:Y:S02]  /*1030*/  USHF.L.U32 UR9, UR17, 0x3, URZ ;  /* 0x0000000311097899 */ /* 0x000fe400080006ff */
[----:B------:R-:W-:Y:S02]  /*1040*/  ULOP3.LUT UR10, UR10, 0x1, URZ, 0xc, !UPT ;  /* 0x000000010a0a7892 */ /* 0x000fe4000f8e0cff */
[----:B------:R-:W-:Y:S02]  /*1050*/  ULOP3.LUT UR9, UR9, 0x8, URZ, 0xc0, !UPT ;  /* 0x0000000809097892 */ /* 0x000fe4000f8ec0ff */
[----:B------:R-:W-:Y:S02]  /*1060*/  USHF.L.U32 UR10, UR10, 0x1f, URZ ;  /* 0x0000001f0a0a7899 */ /* 0x000fe400080006ff */
[----:B------:R-:W-:-:S02]  /*1070*/  ULOP3.LUT UR12, UR17, 0x1, URZ, 0xc0, !UPT ;  /* 0x00000001110c7892 */ /* 0x000fc4000f8ec0ff */
[----:B------:R-:W-:Y:S01]  /*1080*/  MOV R0, UR9 ;  /* 0x0000000900007c02 */ /* 0x000fe20008000f00 */
[----:B------:R-:W-:Y:S01]  /*1090*/  UIADD3 UR9, UPT, UPT, UR8, UR9, URZ ;  /* 0x0000000908097290 */ /* 0x000fe2000fffe0ff */
[----:B------:R-:W-:Y:S01]  /*10a0*/  MOV R9, UR10 ;  /* 0x0000000a00097c02 */ /* 0x000fe20008000f00 */
[----:B------:R-:W-:Y:S02]  /*10b0*/  UIMAD UR12, UR12, 0xe0, URZ ;  /* 0x000000e00c0c78a4 */ /* 0x000fe4000f8e02ff */
[----:B------:R-:W-:Y:S01]  /*10c0*/  UIADD3 UR11, UPT, UPT, UR9, 0x31860, URZ ;  /* 0x00031860090b7890 */ /* 0x000fe2000fffe0ff */
[----:B------:R-:W1:Y:S02]  /*10d0*/  SYNCS.PHASECHK.TRANS64.TRYWAIT P0, [R0+UR8+0x31870], R9 ;  /* 0x03187009000075a7 */ /* 0x000e640008001108 */
[----:B-1----:R-:W-:Y:S09]  /*10e0*/  @!P0 BRA `(.L_x_18) ;  /* 0x0000002c00ec8947 */ /* 0x002ff20003800000 */
.L_x_62:
[----:B------:R-:W-:Y:S01]  /*10f0*/  NOP ;  /* 0x0000000000007918 */ /* 0x000fe20000000000 */
[----:B------:R-:W-:-:S05]  /*1100*/  UMOV UR16, URZ ;  /* 0x000000ff00107c82 */ /* 0x000fca0008000000 */
.L_x_23:
[----:B------:R-:W-:Y:S01]  /*1110*/  ULEA UR10, UR15, UR8, 0x3 ;  /* 0x000000080f0a7291 */ /* 0x000fe2000f8e18ff */
[----:B-1----:R-:W-:Y:S01]  /*1120*/  SHF.L.U32 R9, R4, 0x1f, RZ ;  /* 0x0000001f04097819 */ /* 0x002fe200000006ff */
[----:B------:R-:W-:Y:S01]  /*1130*/  ULOP3.LUT UP0, UR14, UR16, 0x2, URZ, 0xc0, !UPT ;  /* 0x00000002100e7892 */ /* 0x000fe2000f80c0ff */
[----:B------:R-:W-:Y:S06]  /*1140*/  MOV R0, UR15 ;  /* 0x0000000f00007c02 */ /* 0x000fec0008000f00 */
[----:B------:R-:W1:Y:S02]  /*1150*/  SYNCS.PHASECHK.TRANS64.TRYWAIT P0, [UR10+0x31840], R9 ;  /* 0x03184009ff0075a7 */ /* 0x000e64000800110a */
[----:B-12---:R-:W-:Y:S05]  /*1160*/  @!P0 BRA `(.L_x_19) ;  /* 0x0000002c00ec8947 */ /* 0x006fea0003800000 */
.L_x_64:
[----:B------:R-:W-:Y:S01]  /*1170*/  NOP ;  /* 0x0000000000007918 */ /* 0x000fe20000000000 */
[----:B------:R-:W-:Y:S05]  /*1180*/  BRA.U UP0, `(.L_x_20) ;  /* 0x0000000100487547 */ /* 0x000fea000b800000 */
[----:B------:R-:W-:Y:S02]  /*1190*/  ULEA UR22, UR15, UR8, 0x9 ;  /* 0x000000080f167291 */ /* 0x000fe4000f8e48ff */
[----:B------:R-:W-:Y:S02]  /*11a0*/  ULEA UR9, UR15, UR8, 0xa ;  /* 0x000000080f097291 */ /* 0x000fe4000f8e50ff */
[----:B------:R-:W-:Y:S02]  /*11b0*/  UIADD3 UR22, UPT, UPT, UR22, 0x30000, URZ ;  /* 0x0003000016167890 */ /* 0x000fe4000fffe0ff */
[----:B------:R-:W-:Y:S02]  /*11c0*/  UIADD3 UR13, UPT, UPT, UR9, 0x30800, URZ ;  /* 0x00030800090d7890 */ /* 0x000fe4000fffe0ff */
[----:B------:R-:W-:Y:S02]  /*11d0*/  UIADD3 UR9, UPT, UPT, UR9, 0x30a00, URZ ;  /* 0x00030a0009097890 */ /* 0x000fe4000fffe0ff */
[----:B------:R-:W-:Y:S02]  /*11e0*/  USHF.R.U32.HI UR22, URZ, 0x4, UR22 ;  /* 0x00000004ff167899 */ /* 0x000fe40008011616 */
[----:B------:R-:W-:Y:S02]  /*11f0*/  USHF.R.U32.HI UR13, URZ, 0x4, UR13 ;  /* 0x00000004ff0d7899 */ /* 0x000fe4000801160d */
[----:B------:R-:W-:Y:S02]  /*1200*/  USHF.R.U32.HI UR9, URZ, 0x4, UR9 ;  /* 0x00000004ff097899 */ /* 0x000fe40008011609 */
[----:B------:R-:W-:Y:S02]  /*1210*/  ULOP3.LUT UR18, UR22, 0x3fe0, URZ, 0xc0, !UPT ;  /* 0x00003fe016127892 */ /* 0x000fe4000f8ec0ff */
[----:B------:R-:W-:Y:S02]  /*1220*/  ULOP3.LUT UR20, UR13, 0x3fc0, URZ, 0xc0, !UPT ;  /* 0x00003fc00d147892 */ /* 0x000fe4000f8ec0ff */
[----:B------:R-:W-:Y:S01]  /*1230*/  ULOP3.LUT UR22, UR9, 0x3fe0, URZ, 0xc0, !UPT ;  /* 0x00003fe009167892 */ /* 0x000fe2000f8ec0ff */
[----:B------:R-:W-:Y:S01]  /*1240*/  UMOV UR19, 0x4008 ;  /* 0x0000400800137882 */ /* 0x000fe20000000000 */
[----:B------:R-:W-:Y:S01]  /*1250*/  UMOV UR21, 0x4008 ;  /* 0x0000400800157882 */ /* 0x000fe20000000000 */
[----:B------:R-:W-:Y:S02]  /*1260*/  UMOV UR23, 0x4008 ;  /* 0x0000400800177882 */ /* 0x000fe40000000000 */
[----:B------:R2:W-:Y:S02]  /*1270*/  UTCCP.T.S.4x32dp128bit tmem[0x1c0], gdesc[UR18] ;  /* 0x0001c012ff0079e7 */ /* 0x0005e40009100000 */
[----:B------:R2:W-:Y:S02]  /*1280*/  UTCCP.T.S.4x32dp128bit tmem[0x1c4], gdesc[UR20] ;  /* 0x0001c414ff0079e7 */ /* 0x0005e40009100000 */
[----:B------:R2:W-:Y:S01]  /*1290*/  UTCCP.T.S.4x32dp128bit tmem[0x1c8], gdesc[UR22] ;  /* 0x0001c816ff0079e7 */ /* 0x0005e20009100000 */
[----:B------:R-:W-:Y:S02]  /*12a0*/  NOP ;  /* 0x0000000000007918 */ /* 0x000fe40000000000 */
.L_x_20:
[----:B------:R-:W-:Y:S01]  /*12b0*/  UISETP.NE.AND UP0, UPT, UR15, 0x3, UPT ;  /* 0x000000030f00788c */ /* 0x000fe2000bf05270 */
[----:B-1----:R-:W1:Y:S01]  /*12c0*/  SHFL.IDX PT, R2, R7, R0, 0x1f ;  /* 0x00001f0007027589 */ /* 0x002e6200000e0000 */
[----:B------:R-:W-:Y:S01]  /*12d0*/  UIADD3 UR9, UPT, UPT, UR15, 0x1, URZ ;  /* 0x000000010f097890 */ /* 0x000fe2000fffe0ff */
[----:B------:R-:W-:Y:S03]  /*12e0*/  NOP ;  /* 0x0000000000007918 */ /* 0x000fe60000000000 */
[----:B------:R-:W-:Y:S03]  /*12f0*/  USEL UR9, UR9, URZ, UP0 ;  /* 0x000000ff09097287 */ /* 0x000fe60008000000 */
[----:B------:R3:W4:Y:S01]  /*1300*/  SHFL.IDX PT, R6, R5, R0, 0x1f ;  /* 0x00001f0005067589 */ /* 0x00072200000e0000 */
[----:B------:R-:W-:Y:S02]  /*1310*/  USHF.L.U32 UR15, UR14, 0x4, URZ ;  /* 0x000000040e0f7899 */ /* 0x000fe400080006ff */
[----:B------:R-:W-:Y:S02]  /*1320*/  ULEA UR13, UR9, UR8, 0x3 ;  /* 0x00000008090d7291 */ /* 0x000fe4000f8e18ff */
[----:B------:R-:W-:Y:S01]  /*1330*/  ULEA UR14, UR14, 0x8b8, 0xd ;  /* 0x000008b80e0e7891 */ /* 0x000fe2000f8e68ff */
[----:B------:R-:W-:Y:S01]  /*1340*/  ISETP.NE.AND P0, PT, RZ, UR9, PT ;  /* 0x00000009ff007c0c */ /* 0x000fe2000bf05270 */
[----:B------:R-:W-:Y:S02]  /*1350*/  UISETP.NE.AND UP0, UPT, UR16, URZ, UPT ;  /* 0x000000ff1000728c */ /* 0x000fe4000bf05270 */
[----:B------:R-:W-:Y:S01]  /*1360*/  UPRMT UR15, UR15, 0x5410, UR14 ;  /* 0x000054100f0f7896 */ /* 0x000fe2000800000e */
[----:B------:R-:W-:Y:S01]  /*1370*/  SEL R11, RZ, 0x1, P0 ;  /* 0x00000001ff0b7807 */ /* 0x000fe20000000000 */
[----:B------:R-:W-:Y:S01]  /*1380*/  UIADD3 UR10, UPT, UPT, UR10, 0x31820, URZ ;  /* 0x000318200a0a7890 */ /* 0x000fe2000fffe0ff */
[----:B------:R-:W-:Y:S02]  /*1390*/  UMOV UR14, URZ ;  /* 0x000000ff000e7c82 */ /* 0x000fe40008000000 */
[----:B------:R-:W-:Y:S01]  /*13a0*/  LOP3.LUT R4, R4, R11, RZ, 0x3c, !PT ;  /* 0x0000000b04047212 */ /* 0x000fe200078e3cff */
[----:B--2---:R-:W-:Y:S01]  /*13b0*/  UMOV UR21, 0x40004040 ;  /* 0x4000404000157882 */ /* 0x004fe20000000000 */
[----:B------:R-:W-:Y:S01]  /*13c0*/  UMOV UR19, 0x40004040 ;  /* 0x4000404000137882 */ /* 0x000fe20000000000 */
[----:B------:R-:W-:Y:S01]  /*13d0*/  UMOV UR25, 0x40004040 ;  /* 0x4000404000197882 */ /* 0x000fe20000000000 */
[----:B------:R-:W-:Y:S01]  /*13e0*/  UMOV UR23, 0x40004040 ;  /* 0x4000404000177882 */ /* 0x000fe20000000000 */
[----:B------:R-:W-:Y:S01]  /*13f0*/  IMAD.U32 R9, R4, -0x80000000, RZ ;  /* 0x8000000004097824 */ /* 0x000fe200078e00ff */
[----:B------:R-:W-:Y:S01]  /*1400*/  UMOV UR29, 0x40004040 ;  /* 0x40004040001d7882 */ /* 0x000fe20000000000 */
[----:B------:R-:W-:Y:S01]  /*1410*/  UMOV UR27, 0x40004040 ;  /* 0x40004040001b7882 */ /* 0x000fe20000000000 */
[----:B------:R-:W-:Y:S01]  /*1420*/  UMOV UR33, 0x40004040 ;  /* 0x4000404000217882 */ /* 0x000fe20000000000 */
[----:B------:R-:W-:Y:S01]  /*1430*/  UMOV UR31, 0x40004040 ;  /* 0x40004040001f7882 */ /* 0x000fe20000000000 */
[----:B-1----:R-:W-:Y:S01]  /*1440*/  R2UR UR20, R2 ;  /* 0x00000000021472ca */ /* 0x002fe200000e0000 */
[----:B---3--:R-:W-:Y:S01]  /*1450*/  IMAD.U32 R0, RZ, RZ, UR9 ;  /* 0x00000009ff007e24 */ /* 0x008fe2000f8e00ff */
[----:B----4-:R-:W-:Y:S11]  /*1460*/  R2UR UR18, R6 ;  /* 0x00000000061272ca */ /* 0x010ff600000e0000 */
[----:B------:R-:W-:Y:S02]  /*1470*/  UIADD3 UR24, UPT, UPT, UR20, 0x2, URZ ;  /* 0x0000000214187890 */ /* 0x000fe4000fffe0ff */
[----:B------:R-:W-:Y:S01]  /*1480*/  UIADD3 UR22, UPT, UPT, UR18, 0x2, URZ ;  /* 0x0000000212167890 */ /* 0x000fe2000fffe0ff */
[----:B------:R1:W-:Y:S01]  /*1490*/  UTCQMMA gdesc[UR20], gdesc[UR18], tmem[UR12], tmem[UR14], idesc[UR15], tmem[UR6], UP0 ;  /* 0x00060e1214007dea */ /* 0x0003e2000800030c */
[----:B------:R-:W-:Y:S02]  /*14a0*/  UIADD3 UR28, UPT, UPT, UR20, 0x4, URZ ;  /* 0x00000004141c7890 */ /* 0x000fe4000fffe0ff */
[----:B------:R-:W-:Y:S02]  /*14b0*/  UIADD3 UR26, UPT, UPT, UR18, 0x4, URZ ;  /* 0x00000004121a7890 */ /* 0x000fe4000fffe0ff */
[----:B------:R-:W-:Y:S02]  /*14c0*/  UIADD3 UR32, UPT, UPT, UR20, 0x6, URZ ;  /* 0x0000000614207890 */ /* 0x000fe4000fffe0ff */
[----:B------:R-:W-:Y:S01]  /*14d0*/  UIADD3 UR30, UPT, UPT, UR18, 0x6, URZ ;  /* 0x00000006121e7890 */ /* 0x000fe2000fffe0ff */
[----:B------:R1:W-:Y:S04]  /*14e0*/  UTCQMMA gdesc[UR24], gdesc[UR22], tmem[UR12], tmem[UR14], idesc[UR15], tmem[UR6], UPT ;  /* 0x00060e1618007dea */ /* 0x0003e8000b80030c */
[----:B------:R1:W-:Y:S04]  /*14f0*/  UTCQMMA gdesc[UR28], gdesc[UR26], tmem[UR12], tmem[UR14], idesc[UR15], tmem[UR6], UPT ;  /* 0x00060e1a1c007dea */ /* 0x0003e8000b80030c */
[----:B------:R1:W-:Y:S01]  /*1500*/  UTCQMMA gdesc[UR32], gdesc[UR30], tmem[UR12], tmem[UR14], idesc[UR15], tmem[UR6], UPT ;  /* 0x00060e1e20007dea */ /* 0x0003e2000b80030c */
[----:B------:R1:W-:Y:S01]  /*1510*/  UTCBAR [UR10], URZ ;  /* 0x000000ff0a0073e9 */ /* 0x0003e200080000ff */
[----:B------:R-:W2:Y:S02]  /*1520*/  SYNCS.PHASECHK.TRANS64.TRYWAIT P0, [UR13+0x31840], R9 ;  /* 0x03184009ff0075a7 */ /* 0x000ea4000800110d */
[----:B-12---:R-:W-:Y:S05]  /*1530*/  @!P0 BRA `(.L_x_21) ;  /* 0x0000002c00148947 */ /* 0x006fea0003800000 */
.L_x_66:
[----:B------:R-:W-:Y:S01]  /*1540*/  UIADD3 UR10, UPT, UPT, UR16, 0x1, URZ ;  /* 0x00000001100a7890 */ /* 0x000fe2000fffe0ff */
[----:B-1----:R-:W1:Y:S01]  /*1550*/  SHFL.IDX PT, R2, R7, R0, 0x1f ;  /* 0x00001f0007027589 */ /* 0x002e6200000e0000 */
[----:B------:R-:W-:Y:S02]  /*1560*/  UIADD3 UR13, UPT, UPT, UR13, 0x31820, URZ ;  /* 0x000318200d0d7890 */ /* 0x000fe4000fffe0ff */
[----:B------:R-:W-:Y:S05]  /*1570*/  USHF.L.U32 UR14, UR10, 0xd, URZ ;  /* 0x0000000d0a0e7899 */ /* 0x000fea00080006ff */
[----:B------:R-:W2:Y:S01]  /*1580*/  SHFL.IDX PT, R6, R5, R0, 0x1f ;  /* 0x00001f0005067589 */ /* 0x000ea200000e0000 */
[----:B------:R-:W-:Y:S01]  /*1590*/  USHF.L.U32 UR15, UR10, 0x4, URZ ;  /* 0x000000040a0f7899 */ /* 0x000fe200080006ff */
[----:B------:R-:W-:Y:S01]  /*15a0*/  NOP ;  /* 0x0000000000007918 */ /* 0x000fe20000000000 */
[----:B------:R-:W-:Y:S01]  /*15b0*/  ULOP3.LUT UR14, UR14, 0x6000, URZ, 0xc0, !UPT ;  /* 0x000060000e0e7892 */ /* 0x000fe2000f8ec0ff */
[----:B------:R-:W-:Y:S01]  /*15c0*/  NOP ;  /* 0x0000000000007918 */ /* 0x000fe20000000000 */
[----:B------:R-:W-:Y:S02]  /*15d0*/  ULOP3.LUT UR15, UR15, 0x30, URZ, 0xc0, !UPT ;  /* 0x000000300f0f7892 */ /* 0x000fe4000f8ec0ff */
[----:B------:R-:W-:Y:S02]  /*15e0*/  ULOP3.LUT UR14, UR14, 0x8b8, URZ, 0xfc, !UPT ;  /* 0x000008b80e0e7892 */ /* 0x000fe4000f8efcff */
[----:B------:R-:W-:Y:S02]  /*15f0*/  UISETP.NE.AND UP0, UPT, UR10, 0x37, UPT ;  /* 0x000000370a00788c */ /* 0x000fe4000bf05270 */
[----:B------:R-:W-:Y:S01]  /*1600*/  UPRMT UR15, UR15, 0x5410, UR14 ;  /* 0x000054100f0f7896 */ /* 0x000fe2000800000e */
[----:B------:R-:W-:Y:S02]  /*1610*/  UMOV UR21, 0x40004040 ;  /* 0x4000404000157882 */ /* 0x000fe40000000000 */
[----:B------:R-:W-:Y:S01]  /*1620*/  UMOV UR14, URZ ;  /* 0x000000ff000e7c82 */ /* 0x000fe20008000000 */
[----:B------:R-:W-:Y:S01]  /*1630*/  UMOV UR19, 0x40004040 ;  /* 0x4000404000137882 */ /* 0x000fe20000000000 */
[----:B------:R-:W-:Y:S01]  /*1640*/  UMOV UR25, 0x40004040 ;  /* 0x4000404000197882 */ /* 0x000fe20000000000 */
[----:B------:R-:W-:Y:S01]  /*1650*/  UMOV UR23, 0x40004040 ;  /* 0x4000404000177882 */ /* 0x000fe20000000000 */
[----:B------:R-:W-:Y:S01]  /*1660*/  UMOV UR29, 0x40004040 ;  /* 0x40004040001d7882 */ /* 0x000fe20000000000 */
[----:B-1----:R-:W-:Y:S01]  /*1670*/  R2UR UR20, R2 ;  /* 0x00000000021472ca */ /* 0x002fe200000e0000 */
[----:B------:R-:W-:Y:S01]  /*1680*/  UMOV UR27, 0x40004040 ;  /* 0x40004040001b7882 */ /* 0x000fe20000000000 */
[----:B--2---:R-:W-:Y:S01]  /*1690*/  R2UR UR18, R6 ;  /* 0x00000000061272ca */ /* 0x004fe200000e0000 */
[----:B------:R-:W-:Y:S01]  /*16a0*/  UMOV UR33, 0x40004040 ;  /* 0x4000404000217882 */ /* 0x000fe20000000000 */
[----:B------:R-:W-:Y:S09]  /*16b0*/  UMOV UR31, 0x40004040 ;  /* 0x40004040001f7882 */ /* 0x000ff20000000000 */
[----:B------:R-:W-:Y:S02]  /*16c0*/  UIADD3 UR24, UPT, UPT, UR20, 0x2, URZ ;  /* 0x0000000214187890 */ /* 0x000fe4000fffe0ff */
[----:B------:R-:W-:Y:S01]  /*16d0*/  UIADD3 UR22, UPT, UPT, UR18, 0x2, URZ ;  /* 0x0000000212167890 */ /* 0x000fe2000fffe0ff */
[----:B------:R1:W-:Y:S01]  /*16e0*/  UTCQMMA gdesc[UR20], gdesc[UR18], tmem[UR12], tmem[UR14], idesc[UR15], tmem[UR4], UPT ;  /* 0x00040e1214007dea */ /* 0x0003e2000b80030c */
        /* <DEDUP_REMOVED lines=8> */
[----:B------:R-:W-:Y:S05]  /*1770*/  BRA.U UP0, `(.L_x_22) ;  /* 0x0000000100087547 */ /* 0x000fea000b800000 */
[----:B------:R2:W-:Y:S01]  /*1780*/  UTCBAR [UR11], URZ ;  /* 0x000000ff0b0073e9 */ /* 0x0005e200080000ff */
[----:B------:R-:W-:Y:S01]  /*1790*/  NOP ;  /* 0x0000000000007918 */ /* 0x000fe20000000000 */
.L_x_22:
[----:B------:R-:W-:Y:S02]  /*17a0*/  UISETP.NE.AND UP0, UPT, UR9, 0x3, UPT ;  /* 0x000000030900788c */ /* 0x000fe4000bf05270 */
[----:B------:R-:W-:Y:S02]  /*17b0*/  UIADD3 UR9, UPT, UPT, UR9, 0x1, URZ ;  /* 0x0000000109097890 */ /* 0x000fe4000fffe0ff */
[----:B------:R-:W-:Y:S02]  /*17c0*/  UIADD3 UR16, UPT, UPT, UR16, 0x2, URZ ;  /* 0x0000000210107890 */ /* 0x000fe4000fffe0ff */
[----:B-1----:R-:W-:Y:S02]  /*17d0*/  USEL UR15, UR9, URZ, UP0 ;  /* 0x000000ff090f7287 */ /* 0x002fe40008000000 */
[----:B------:R-:W-:Y:S04]  /*17e0*/  UISETP.NE.AND UP0, UPT, UR16, 0x38, UPT ;  /* 0x000000381000788c */ /* 0x000fe8000bf05270 */
[----:B------:R-:W-:Y:S04]  /*17f0*/  ISETP.NE.AND P0, PT, RZ, UR15, PT ;  /* 0x0000000fff007c0c */ /* 0x000fe8000bf05270 */
[----:B------:R-:W-:Y:S04]  /*1800*/  SEL R9, RZ, 0x1, P0 ;  /* 0x00000001ff097807 */ /* 0x000fe80000000000 */
[----:B------:R-:W-:Y:S01]  /*1810*/  LOP3.LUT R4, R4, R9, RZ, 0x3c, !PT ;  /* 0x0000000904047212 */ /* 0x000fe200078e3cff */
[----:B------:R-:W-:Y:S06]  /*1820*/  BRA.U UP0, `(.L_x_23) ;  /* 0xfffffff900387547 */ /* 0x000fec000b83ffff */
[----:B------:R-:W-:-:S13]  /*1830*/  ISETP.NE.AND P0, PT, R3, UR17, PT ;  /* 0x0000001103007c0c */ /* 0x000fda000bf05270 */
[----:B--2---:R-:W-:Y:S05]  /*1840*/  @!P0 EXIT ;  /* 0x000000000000894d */ /* 0x004fea0003800000 */
[----:B------:R-:W-:Y:S01]  /*1850*/  UIADD3 UR17, UPT, UPT, UR17, 0x1, URZ ;  /* 0x0000000111117890 */ /* 0x000fe2000fffe0ff */
[----:B------:R-:W-:Y:S11]  /*1860*/  BRA `(.L_x_24) ;  /* 0xfffffff400ec7947 */ /* 0x000ff6000383ffff */
.L_x_11:
[----:B------:R-:W-:-:S13]  /*1870*/  ELECT P0, URZ, PT ;  /* 0x0000000000ff782f */ /* 0x000fda0003800000 */
[----:B------:R-:W-:Y:S05]  /*1880*/  @!P0 BRA `(.L_x_13) ;  /* 0x0000000800608947 */ /* 0x000fea0003800000 */
[----:B------:R-:W1:Y:S02]  /*1890*/  S2R R2, SR_CTAID.X ;  /* 0x0000000000027919 */ /* 0x000e640000002500 */
[----:B-1----:R-:W-:-:S13]  /*18a0*/  ISETP.GE.U32.AND P0, PT, R2, R5, PT ;  /* 0x000000050200720c */ /* 0x002fda0003f06070 */
[----:B------:R-:W-:Y:S05]  /*18b0*/  @P0 EXIT ;  /* 0x000000000000094d */ /* 0x000fea0003800000 */
[----:B------:R-:W1:Y:S01]  /*18c0*/  LDC.64 R12, c[0x0][0x348] ;  /* 0x0000d200ff0c7b82 */ /* 0x000e620000000a00 */
[-C--:B------:R-:W-:Y:S01]  /*18d0*/  LOP3.LUT R0, RZ, R2.reuse, RZ, 0x33, !PT ;  /* 0x00000002ff007212 */ /* 0x080fe200078e33ff */
[----:B------:R-:W-:Y:S02]  /*18e0*/  HFMA2 R9, -RZ, RZ, 0, 0 ;  /* 0x00000000ff097431 */ /* 0x000fe400000001ff */
[----:B------:R-:W-:Y:S01]  /*18f0*/  IMAD.MOV.U32 R11, RZ, RZ, RZ ;  /* 0x000000ffff0b7224 */ /* 0x000fe200078e00ff */
[----:B------:R-:W-:Y:S01]  /*1900*/  MOV R3, R2 ;  /* 0x0000000200037202 */ /* 0x000fe20000000f00 */
[----:B------:R-:W-:-:S04]  /*1910*/  IMAD.IADD R0, R5, 0x1, R0 ;  /* 0x0000000105007824 */ /* 0x000fc800078e0200 */
[----:B------:R-:W-:-:S05]  /*1920*/  IMAD.HI.U32 R0, R0, -0x193d4bb7, RZ ;  /* 0xe6c2b44900007827 */ /* 0x000fca00078e00ff */
[----:B------:R-:W-:-:S07]  /*1930*/  SHF.R.U32.HI R0, RZ, 0x7, R0 ;  /* 0x00000007ff007819 */ /* 0x000fce0000011600 */
.L_x_30:
[----:B------:R-:W-:Y:S02]  /*1940*/  SHF.R.U32.HI R4, RZ, 0x4, R3 ;  /* 0x00000004ff047819 */ /* 0x000fe40000011603 */
[----:B------:R-:W-:-:S03]  /*1950*/  MOV R6, 0x19c0 ;  /* 0x000019c000067802 */ /* 0x000fc60000000f00 */
[----:B------:R-:W-:-:S04]  /*1960*/  IMAD.HI.U32 R4, R4, 0xd79435f, RZ ;  /* 0x0d79435f04047827 */ /* 0x000fc800078e00ff */
[C---:B------:R-:W-:Y:S02]  /*1970*/  IMAD R35, R4.reuse, -0x10, R31 ;  /* 0xfffffff004237824 */ /* 0x040fe400078e021f */
[----:B------:R-:W-:-:S03]  /*1980*/  IMAD R3, R4, -0x130, R3 ;  /* 0xfffffed004037824 */ /* 0x000fc600078e0203 */
[----:B------:R-:W-:Y:S02]  /*1990*/  VIMNMX.U32 R35, PT, PT, R35, 0x10, PT ;  /* 0x0000001023237848 */ /* 0x000fe40003fe0000 */
[----:B------:R-:W-:Y:S02]  /*19a0*/  LOP3.LUT R7, R3, 0xffff, RZ, 0xc0, !PT ;  /* 0x0000ffff03077812 */ /* 0x000fe400078ec0ff */
[----:B-1----:R-:W-:Y:S05]  /*19b0*/  CALL.REL.NOINC `($__internal_3_$__cuda_sm20_div_u16) ;  /* 0x0000002800b47944 */ /* 0x002fea0003c00000 */
[----:B------:R-:W-:Y:S01]  /*19c0*/  PRMT R35, R35, 0x9910, RZ ;  /* 0x0000991023237816 */ /* 0x000fe200000000ff */
[----:B------:R-:W1:Y:S01]  /*19d0*/  S2R R5, SR_CgaCtaId ;  /* 0x0000000000057919 */ /* 0x000e620000008800 */
[----:B------:R-:W-:Y:S01]  /*19e0*/  PRMT R6, R36, 0x9910, RZ ;  /* 0x0000991024067816 */ /* 0x000fe200000000ff */
[----:B------:R-:W-:Y:S01]  /*19f0*/  IMAD.MOV.U32 R10, RZ, RZ, 0x100 ;  /* 0x00000100ff0a7424 */ /* 0x000fe200078e00ff */
[----:B------:R-:W-:Y:S02]  /*1a00*/  MOV R8, 0x400 ;  /* 0x0000040000087802 */ /* 0x000fe40000000f00 */
[----:B------:R-:W-:Y:S01]  /*1a10*/  MOV R14, RZ ;  /* 0x000000ff000e7202 */ /* 0x000fe20000000f00 */
[----:B------:R-:W-:-:S04]  /*1a20*/  IMAD R6, R35, R6, RZ ;  /* 0x0000000623067224 */ /* 0x000fc800078e02ff */
[----:B------:R-:W-:-:S05]  /*1a30*/  IMAD.MOV R6, RZ, RZ, -R6 ;  /* 0x000000ffff067224 */ /* 0x000fca00078e0a06 */
[----:B------:R-:W-:-:S05]  /*1a40*/  PRMT R6, R6, 0x7710, RZ ;  /* 0x0000771006067816 */ /* 0x000fca00000000ff */
[----:B------:R-:W-:-:S05]  /*1a50*/  IMAD.IADD R6, R3, 0x1, R6 ;  /* 0x0000000103067824 */ /* 0x000fca00078e0206 */
[----:B------:R-:W-:Y:S02]  /*1a60*/  LOP3.LUT R7, R6, 0xffff, RZ, 0xc0, !PT ;  /* 0x0000ffff06077812 */ /* 0x000fe400078ec0ff */
[----:B------:R-:W-:-:S03]  /*1a70*/  LOP3.LUT R6, R36, 0xffff, RZ, 0xc0, !PT ;  /* 0x0000ffff24067812 */ /* 0x000fc600078ec0ff */
[----:B------:R-:W-:Y:S01]  /*1a80*/  IMAD R7, R4, 0x10, R7 ;  /* 0x0000001004077824 */ /* 0x000fe200078e0207 */
[----:B-1----:R-:W-:Y:S01]  /*1a90*/  LEA R3, R5, R8, 0x18 ;  /* 0x0000000805037211 */ /* 0x002fe200078ec0ff */
[----:B------:R-:W-:-:S03]  /*1aa0*/  IMAD R6, R6, 0xe0, RZ ;  /* 0x000000e006067824 */ /* 0x000fc600078e02ff */
[----:B------:R-:W-:-:S07]  /*1ab0*/  SHF.L.U32 R7, R7, 0x7, RZ ;  /* 0x0000000707077819 */ /* 0x000fce00000006ff */
.L_x_29:
[----:B------:R-:W-:Y:S01]  /*1ac0*/  LOP3.LUT R9, R9, 0x1, RZ, 0x3c, !PT ;  /* 0x0000000109097812 */ /* 0x000fe200078e3cff */
[----:B------:R-:W-:Y:S05]  /*1ad0*/  YIELD ;  /* 0x0000000000007946 */ /* 0x000fea0003800000 */
[----:B------:R-:W-:-:S04]  /*1ae0*/  SHF.L.U32 R4, R9, 0x1f, RZ ;  /* 0x0000001f09047819 */ /* 0x000fc800000006ff */
[----:B-1----:R-:W1:Y:S02]  /*1af0*/  SYNCS.PHASECHK.TRANS64.TRYWAIT P0, [R3+URZ+0x31820], R4 ;  /* 0x03182004030075a7 */ /* 0x002e6400080011ff */
[----:B-12---:R-:W-:Y:S05]  /*1b00*/  @!P0 BRA `(.L_x_25) ;  /* 0x0000002400bc8947 */ /* 0x006fea0003800000 */
.L_x_68:
[----:B------:R-:W2:Y:S01]  /*1b10*/  LDCU.64 UR12, c[0x0][0x348] ;  /* 0x00006900ff0c77ac */ /* 0x000ea20008000a00 */
[C---:B------:R-:W-:Y:S01]  /*1b20*/  IADD3 R18, P1, PT, R12.reuse, 0x40, RZ ;  /* 0x000000400c127810 */ /* 0x040fe20007f3e0ff */
[----:B------:R-:W-:Y:S01]  /*1b30*/  IMAD.MOV.U32 R8, RZ, RZ, 0xb580 ;  /* 0x0000b580ff087424 */ /* 0x000fe200078e00ff */
[----:B------:R-:W-:Y:S01]  /*1b40*/  IADD3 R16, P0, PT, R12, 0xc0, RZ ;  /* 0x000000c00c107810 */ /* 0x000fe20007f1e0ff */
[----:B------:R-:W-:Y:S01]  /*1b50*/  UMOV UR20, 0x0 ;  /* 0x0000000000147882 */ /* 0x000fe20000000000 */
[----:B------:R-:W-:Y:S01]  /*1b60*/  R2UR UR10, R10 ;  /* 0x000000000a0a72ca */ /* 0x000fe200000e0000 */
[--C-:B------:R-:W-:Y:S01]  /*1b70*/  IMAD.X R19, RZ, RZ, R13.reuse, P1 ;  /* 0x000000ffff137224 */ /* 0x100fe200008e060d */
[----:B------:R-:W-:Y:S01]  /*1b80*/  R2UR UR16, R3 ;  /* 0x00000000031072ca */ /* 0x000fe200000e0000 */
[----:B------:R-:W-:Y:S01]  /*1b90*/  IMAD.X R17, RZ, RZ, R13, P0 ;  /* 0x000000ffff117224 */ /* 0x000fe200000e060d */
[----:B------:R-:W-:Y:S01]  /*1ba0*/  R2UR UR11, R7 ;  /* 0x00000000070b72ca */ /* 0x000fe200000e0000 */
[----:B------:R-:W-:Y:S01]  /*1bb0*/  UMOV UR21, 0x10000000 ;  /* 0x1000000000157882 */ /* 0x000fe20000000000 */
[----:B------:R-:W-:Y:S01]  /*1bc0*/  R2UR UR28, R18 ;  /* 0x00000000121c72ca */ /* 0x000fe200000e0000 */
[----:B------:R-:W-:Y:S01]  /*1bd0*/  IMAD.U32 R4, R9, -0x80000000, RZ ;  /* 0x8000000009047824 */ /* 0x000fe200078e00ff */
[----:B------:R-:W-:-:S02]  /*1be0*/  R2UR UR29, R19 ;  /* 0x00000000131d72ca */ /* 0x000fc400000e0000 */
[----:B------:R-:W-:Y:S02]  /*1bf0*/  R2UR UR7, R6 ;  /* 0x00000000060772ca */ /* 0x000fe400000e0000 */
[----:B------:R-:W-:Y:S01]  /*1c00*/  R2UR UR26, R16 ;  /* 0x00000000101a72ca */ /* 0x000fe200000e0000 */
[----:B--2---:R-:W-:Y:S01]  /*1c10*/  UIADD3 UR24, UP1, UPT, UR12, 0x140, URZ ;  /* 0x000001400c187890 */ /* 0x004fe2000ff3e0ff */
[----:B------:R-:W-:Y:S01]  /*1c20*/  R2UR UR27, R17 ;  /* 0x00000000111b72ca */ /* 0x000fe200000e0000 */
[----:B------:R-:W-:Y:S01]  /*1c30*/  UIADD3 UR22, UP0, UPT, UR12, 0x1c0, URZ ;  /* 0x000001c00c167890 */ /* 0x000fe2000ff1e0ff */
[----:B------:R-:W-:Y:S01]  /*1c40*/  R2UR UR15, R14 ;  /* 0x000000000e0f72ca */ /* 0x000fe200000e0000 */
[----:B------:R-:W-:Y:S02]  /*1c50*/  UIADD3 UR10, UPT, UPT, UR10, -0x100, URZ ;  /* 0xffffff000a0a7890 */ /* 0x000fe4000fffe0ff */
[----:B------:R-:W-:Y:S02]  /*1c60*/  UIADD3 UR8, UPT, UPT, UR16, 0x4000, URZ ;  /* 0x0000400010087890 */ /* 0x000fe4000fffe0ff */
[----:B------:R-:W-:-:S02]  /*1c70*/  UIADD3 UR9, UPT, UPT, UR16, 0x31800, URZ ;  /* 0x0003180010097890 */ /* 0x000fc4000fffe0ff */
[----:B------:R-:W-:Y:S02]  /*1c80*/  UIADD3 UR4, UPT, UPT, UR16, 0x14000, URZ ;  /* 0x0001400010047890 */ /* 0x000fe4000fffe0ff */
[----:B------:R-:W-:Y:S02]  /*1c90*/  UIADD3 UR12, UPT, UPT, UR16, 0x30000, URZ ;  /* 0x00030000100c7890 */ /* 0x000fe4000fffe0ff */
[----:B------:R-:W-:Y:S02]  /*1ca0*/  UIADD3.X UR25, UPT, UPT, URZ, UR13, URZ, UP1, !UPT ;  /* 0x0000000dff197290 */ /* 0x000fe40008ffe4ff */
[----:B------:R-:W-:Y:S01]  /*1cb0*/  UIADD3 UR16, UPT, UPT, UR16, 0x30800, URZ ;  /* 0x0003080010107890 */ /* 0x000fe2000fffe0ff */
[----:B------:R2:W-:Y:S01]  /*1cc0*/  UTMALDG.2D [UR8], [UR28], desc[UR20] ;  /* 0x000014081c0075b4 */ /* 0x0005e20008009000 */
[----:B------:R-:W-:Y:S01]  /*1cd0*/  UIADD3.X UR23, UPT, UPT, URZ, UR13, URZ, UP0, !UPT ;  /* 0x0000000dff177290 */ /* 0x000fe200087fe4ff */
[----:B------:R-:W-:Y:S01]  /*1ce0*/  UMOV UR5, UR9 ;  /* 0x0000000900057c82 */ /* 0x000fe20008000000 */
[----:B------:R-:W-:Y:S01]  /*1cf0*/  UMOV UR6, UR10 ;  /* 0x0000000a00067c82 */ /* 0x000fe20008000000 */
[----:B------:R-:W-:Y:S01]  /*1d00*/  UMOV UR14, UR11 ;  /* 0x0000000b000e7c82 */ /* 0x000fe20008000000 */
[----:B------:R-:W-:Y:S01]  /*1d10*/  UMOV UR13, UR9 ;  /* 0x00000009000d7c82 */ /* 0x000fe20008000000 */
[----:B------:R-:W-:Y:S01]  /*1d20*/  UMOV UR18, UR7 ;  /* 0x0000000700127c82 */ /* 0x000fe20008000000 */
[----:B------:R2:W-:Y:S01]  /*1d30*/  UTMALDG.2D [UR4], [UR26], desc[UR20] ;  /* 0x000014041a0075b4 */ /* 0x0005e20008009000 */
[----:B------:R-:W-:Y:S01]  /*1d40*/  UMOV UR19, UR15 ;  /* 0x0000000f00137c82 */ /* 0x000fe20008000000 */
[----:B------:R-:W-:Y:S01]  /*1d50*/  UMOV UR17, UR9 ;  /* 0x0000000900117c82 */ /* 0x000fe20008000000 */
[----:B------:R2:W-:Y:S01]  /*1d60*/  UTMALDG.2D [UR12], [UR24], desc[UR20] ;  /* 0x0000140c180075b4 */ /* 0x0005e20008009000 */
[----:B------:R2:W-:Y:S01]  /*1d70*/  UTMALDG.2D [UR16], [UR22], desc[UR20] ;  /* 0x00001410160075b4 */ /* 0x0005e20008009000 */
[----:B------:R2:W-:Y:S01]  /*1d80*/  SYNCS.ARRIVE.TRANS64 RZ, [R3+URZ+0x31800], R8 ;  /* 0x0318000803ff79a7 */ /* 0x0005e200080000ff */
[----:B------:R-:W3:Y:S02]  /*1d90*/  SYNCS.PHASECHK.TRANS64.TRYWAIT P0, [R3+URZ+0x31828], R4 ;  /* 0x03182804030075a7 */ /* 0x000ee400080011ff */
[----:B--23--:R-:W-:Y:S05]  /*1da0*/  @!P0 BRA `(.L_x_26) ;  /* 0x0000002400308947 */ /* 0x00cfea0003800000 */
.L_x_70:
[----:B------:R-:W-:Y:S01]  /*1db0*/  R2UR UR10, R10 ;  /* 0x000000000a0a72ca */ /* 0x000fe200000e0000 */
[----:B------:R-:W-:Y:S01]  /*1dc0*/  IMAD.MOV.U32 R8, RZ, RZ, 0xb000 ;  /* 0x0000b000ff087424 */ /* 0x000fe200078e00ff */
[----:B------:R-:W-:Y:S01]  /*1dd0*/  R2UR UR4, R3 ;  /* 0x00000000030472ca */ /* 0x000fe200000e0000 */
[----:B------:R-:W-:Y:S01]  /*1de0*/  UMOV UR14, 0x0 ;  /* 0x00000000000e7882 */ /* 0x000fe20000000000 */
[----:B------:R-:W-:Y:S01]  /*1df0*/  R2UR UR16, R18 ;  /* 0x00000000121072ca */ /* 0x000fe200000e0000 */
[----:B------:R-:W-:Y:S01]  /*1e00*/  UMOV UR15, 0x10000000 ;  /* 0x10000000000f7882 */ /* 0x000fe20000000000 */
[----:B------:R-:W-:Y:S02]  /*1e10*/  R2UR UR17, R19 ;  /* 0x00000000131172ca */ /* 0x000fe400000e0000 */
[----:B------:R-:W-:Y:S02]  /*1e20*/  R2UR UR11, R7 ;  /* 0x00000000070b72ca */ /* 0x000fe400000e0000 */
[----:B------:R-:W-:-:S02]  /*1e30*/  R2UR UR12, R16 ;  /* 0x00000000100c72ca */ /* 0x000fc400000e0000 */
[----:B------:R-:W-:Y:S01]  /*1e40*/  R2UR UR13, R17 ;  /* 0x00000000110d72ca */ /* 0x000fe200000e0000 */
[----:B------:R-:W-:Y:S01]  /*1e50*/  UIADD3 UR10, UPT, UPT, UR10, -0x80, URZ ;  /* 0xffffff800a0a7890 */ /* 0x000fe2000fffe0ff */
[----:B------:R-:W-:Y:S01]  /*1e60*/  R2UR UR7, R6 ;  /* 0x00000000060772ca */ /* 0x000fe200000e0000 */
[----:B------:R-:W-:Y:S02]  /*1e70*/  UIADD3 UR8, UPT, UPT, UR4, 0x8000, URZ ;  /* 0x0000800004087890 */ /* 0x000fe4000fffe0ff */
[----:B------:R-:W-:Y:S02]  /*1e80*/  UIADD3 UR9, UPT, UPT, UR4, 0x31808, URZ ;  /* 0x0003180804097890 */ /* 0x000fe4000fffe0ff */
[----:B------:R-:W-:Y:S01]  /*1e90*/  UIADD3 UR4, UPT, UPT, UR4, 0x1b000, URZ ;  /* 0x0001b00004047890 */ /* 0x000fe2000fffe0ff */
[----:B------:R-:W-:-:S04]  /*1ea0*/  UMOV UR6, UR10 ;  /* 0x0000000a00067c82 */ /* 0x000fc80008000000 */
[----:B------:R-:W-:Y:S02]  /*1eb0*/  UMOV UR5, UR9 ;  /* 0x0000000900057c82 */ /* 0x000fe40008000000 */
[----:B------:R2:W-:Y:S02]  /*1ec0*/  UTMALDG.2D [UR8], [UR16], desc[UR14] ;  /* 0x00000e08100075b4 */ /* 0x0005e40008009000 */
[----:B------:R2:W-:Y:S01]  /*1ed0*/  UTMALDG.2D [UR4], [UR12], desc[UR14] ;  /* 0x00000e040c0075b4 */ /* 0x0005e20008009000 */
[----:B------:R2:W-:Y:S01]  /*1ee0*/  SYNCS.ARRIVE.TRANS64 RZ, [R3+URZ+0x31808], R8 ;  /* 0x0318080803ff79a7 */ /* 0x0005e200080000ff */
[----:B------:R-:W3:Y:S02]  /*1ef0*/  SYNCS.PHASECHK.TRANS64.TRYWAIT P0, [R3+URZ+0x31830], R4 ;  /* 0x03183004030075a7 */ /* 0x000ee400080011ff */
[----:B--23--:R-:W-:Y:S05]  /*1f00*/  @!P0 BRA `(.L_x_27) ;  /* 0x0000002000f08947 */ /* 0x00cfea0003800000 */
.L_x_72:
[----:B------:R-:W-:Y:S01]  /*1f10*/  R2UR UR4, R3 ;  /* 0x00000000030472ca */ /* 0x000fe200000e0000 */
[----:B------:R-:W-:Y:S01]  /*1f20*/  UMOV UR14, 0x0 ;  /* 0x00000000000e7882 */ /* 0x000fe20000000000 */
[----:B------:R-:W-:Y:S01]  /*1f30*/  R2UR UR10, R10 ;  /* 0x000000000a0a72ca */ /* 0x000fe200000e0000 */
[----:B------:R-:W-:Y:S01]  /*1f40*/  UMOV UR15, 0x10000000 ;  /* 0x10000000000f7882 */ /* 0x000fe20000000000 */
[----:B------:R-:W-:Y:S01]  /*1f50*/  R2UR UR16, R18 ;  /* 0x00000000121072ca */ /* 0x000fe200000e0000 */
[----:B-1----:R-:W-:Y:S01]  /*1f60*/  VIADD R5, R10, 0x80 ;  /* 0x000000800a057836 */ /* 0x002fe20000000000 */
[----:B------:R-:W-:Y:S02]  /*1f70*/  R2UR UR17, R19 ;  /* 0x00000000131172ca */ /* 0x000fe400000e0000 */
[----:B------:R-:W-:Y:S02]  /*1f80*/  R2UR UR11, R7 ;  /* 0x00000000070b72ca */ /* 0x000fe400000e0000 */
[----:B------:R-:W-:-:S02]  /*1f90*/  R2UR UR12, R16 ;  /* 0x00000000100c72ca */ /* 0x000fc400000e0000 */
[----:B------:R-:W-:Y:S01]  /*1fa0*/  R2UR UR13, R17 ;  /* 0x00000000110d72ca */ /* 0x000fe200000e0000 */
[----:B------:R-:W-:Y:S01]  /*1fb0*/  UIADD3 UR8, UPT, UPT, UR4, 0xc000, URZ ;  /* 0x0000c00004087890 */ /* 0x000fe2000fffe0ff */
[----:B------:R-:W-:Y:S01]  /*1fc0*/  R2UR UR7, R6 ;  /* 0x00000000060772ca */ /* 0x000fe200000e0000 */
[----:B------:R-:W-:Y:S02]  /*1fd0*/  UIADD3 UR9, UPT, UPT, UR4, 0x31810, URZ ;  /* 0x0003181004097890 */ /* 0x000fe4000fffe0ff */
[----:B------:R-:W-:Y:S01]  /*1fe0*/  UIADD3 UR4, UPT, UPT, UR4, 0x22000, URZ ;  /* 0x0002200004047890 */ /* 0x000fe2000fffe0ff */
[----:B------:R-:W-:-:S04]  /*1ff0*/  UMOV UR6, UR10 ;  /* 0x0000000a00067c82 */ /* 0x000fc80008000000 */
[----:B------:R-:W-:Y:S02]  /*2000*/  UMOV UR5, UR9 ;  /* 0x0000000900057c82 */ /* 0x000fe40008000000 */
[----:B------:R1:W-:Y:S03]  /*2010*/  UTMALDG.2D [UR8], [UR16], desc[UR14] ;  /* 0x00000e08100075b4 */ /* 0x0003e60008009000 */
[----:B------:R1:W-:Y:S01]  /*2020*/  UTMALDG.2D [UR4], [UR12], desc[UR14] ;  /* 0x00000e040c0075b4 */ /* 0x0003e20008009000 */
[----:B------:R1:W-:Y:S01]  /*2030*/  SYNCS.ARRIVE.TRANS64 RZ, [R3+URZ+0x31810], R8 ;  /* 0x0318100803ff79a7 */ /* 0x0003e200080000ff */
[----:B------:R-:W2:Y:S02]  /*2040*/  SYNCS.PHASECHK.TRANS64.TRYWAIT P0, [R3+URZ+0x31838], R4 ;  /* 0x03183804030075a7 */ /* 0x000ea400080011ff */
[----:B-12---:R-:W-:Y:S05]  /*2050*/  @!P0 BRA `(.L_x_28) ;  /* 0x0000002000b48947 */ /* 0x006fea0003800000 */
.L_x_74:
[----:B------:R-:W-:Y:S01]  /*2060*/  R2UR UR4, R3 ;  /* 0x00000000030472ca */ /* 0x000fe200000e0000 */
[----:B------:R-:W-:Y:S01]  /*2070*/  VIADD R10, R10, 0x200 ;  /* 0x000002000a0a7836 */ /* 0x000fe20000000000 */
[----:B------:R-:W-:Y:S01]  /*2080*/  R2UR UR10, R5 ;  /* 0x00000000050a72ca */ /* 0x000fe200000e0000 */
[----:B------:R-:W-:Y:S01]  /*2090*/  UMOV UR14, 0x0 ;  /* 0x00000000000e7882 */ /* 0x000fe20000000000 */
[----:B------:R-:W-:Y:S01]  /*20a0*/  R2UR UR16, R18 ;  /* 0x00000000121072ca */ /* 0x000fe200000e0000 */
[----:B------:R-:W-:Y:S01]  /*20b0*/  UMOV UR15, 0x10000000 ;  /* 0x10000000000f7882 */ /* 0x000fe20000000000 */
[----:B------:R-:W-:Y:S01]  /*20c0*/  R2UR UR17, R19 ;  /* 0x00000000131172ca */ /* 0x000fe200000e0000 */
[----:B------:R-:W-:Y:S01]  /*20d0*/  VIADD R14, R14, 0x1 ;  /* 0x000000010e0e7836 */ /* 0x000fe20000000000 */
[----:B------:R-:W-:Y:S02]  /*20e0*/  R2UR UR11, R7 ;  /* 0x00000000070b72ca */ /* 0x000fe400000e0000 */
[----:B------:R-:W-:-:S02]  /*20f0*/  R2UR UR12, R16 ;  /* 0x00000000100c72ca */ /* 0x000fc400000e0000 */
[----:B------:R-:W-:Y:S01]  /*2100*/  R2UR UR13, R17 ;  /* 0x00000000110d72ca */ /* 0x000fe200000e0000 */
[----:B------:R-:W-:Y:S01]  /*2110*/  UIADD3 UR8, UPT, UPT, UR4, 0x10000, URZ ;  /* 0x0001000004087890 */ /* 0x000fe2000fffe0ff */
[----:B------:R-:W-:Y:S01]  /*2120*/  R2UR UR7, R6 ;  /* 0x00000000060772ca */ /* 0x000fe200000e0000 */
[----:B------:R-:W-:Y:S01]  /*2130*/  UIADD3 UR9, UPT, UPT, UR4, 0x31818, URZ ;  /* 0x0003181804097890 */ /* 0x000fe2000fffe0ff */
[----:B------:R-:W-:Y:S01]  /*2140*/  ISETP.NE.AND P0, PT, R10, 0x1d00, PT ;  /* 0x00001d000a00780c */ /* 0x000fe20003f05270 */
[----:B------:R-:W-:Y:S01]  /*2150*/  UIADD3 UR4, UPT, UPT, UR4, 0x29000, URZ ;  /* 0x0002900004047890 */ /* 0x000fe2000fffe0ff */
[----:B------:R-:W-:-:S04]  /*2160*/  UMOV UR6, UR10 ;  /* 0x0000000a00067c82 */ /* 0x000fc80008000000 */
[----:B------:R-:W-:Y:S02]  /*2170*/  UMOV UR5, UR9 ;  /* 0x0000000900057c82 */ /* 0x000fe40008000000 */
[----:B------:R2:W-:Y:S03]  /*2180*/  UTMALDG.2D [UR8], [UR16], desc[UR14] ;  /* 0x00000e08100075b4 */ /* 0x0005e60008009000 */
[----:B------:R2:W-:Y:S01]  /*2190*/  UTMALDG.2D [UR4], [UR12], desc[UR14] ;  /* 0x00000e040c0075b4 */ /* 0x0005e20008009000 */
[----:B------:R2:W-:Y:S01]  /*21a0*/  SYNCS.ARRIVE.TRANS64 RZ, [R3+URZ+0x31818], R8 ;  /* 0x0318180803ff79a7 */ /* 0x0005e200080000ff */
[----:B------:R-:W-:Y:S05]  /*21b0*/  @P0 BRA `(.L_x_29) ;  /* 0xfffffff800400947 */ /* 0x000fea000383ffff */
[----:B------:R-:W-:-:S13]  /*21c0*/  ISETP.NE.AND P0, PT, R11, R0, PT ;  /* 0x000000000b00720c */ /* 0x000fda0003f05270 */
[----:B--2---:R-:W-:Y:S05]  /*21d0*/  @!P0 EXIT ;  /* 0x000000000000894d */ /* 0x004fea0003800000 */
[----:B------:R-:W-:-:S05]  /*21e0*/  IADD3 R11, PT, PT, R11, 0x1, RZ ;  /* 0x000000010b0b7810 */ /* 0x000fca0007ffe0ff */
[----:B-1----:R-:W-:Y:S01]  /*21f0*/  IMAD R3, R11, 0x8e, R2 ;  /* 0x0000008e0b037824 */ /* 0x002fe200078e0202 */
[----:B------:R-:W-:Y:S06]  /*2200*/  BRA `(.L_x_30) ;  /* 0xfffffff400cc7947 */ /* 0x000fec000383ffff */
.L_x_13:
[----:B------:R-:W-:-:S04]  /*2210*/  LOP3.LUT R0, R3, 0xfffffffc, RZ, 0xc0, !PT ;  /* 0xfffffffc03007812 */ /* 0x000fc800078ec0ff */
[----:B------:R-:W-:-:S13]  /*2220*/  ISETP.NE.AND P0, PT, R0, 0x4, PT ;  /* 0x000000040000780c */ /* 0x000fda0003f05270 */
[----:B-1----:R-:W-:Y:S05]  /*2230*/  @P0 EXIT ;  /* 0x000000000000094d */ /* 0x002fea0003800000 */
[----:B------:R-:W1:Y:S01]  /*2240*/  S2R R0, SR_CgaCtaId ;  /* 0x0000000000007919 */ /* 0x000e620000008800 */
[----:B------:R-:W-:-:S04]  /*2250*/  MOV R7, 0x400 ;  /* 0x0000040000077802 */ /* 0x000fc80000000f00 */
[----:B-1----:R-:W-:-:S05]  /*2260*/  LEA R0, R0, R7, 0x18 ;  /* 0x0000000700007211 */ /* 0x002fca00078ec0ff */
[----:B------:R-:W1:Y:S02]  /*2270*/  LDS R2, [R0+0x31880] ;  /* 0x0318800000027984 */ /* 0x000e640000000800 */
[----:B-1----:R-:W-:-:S13]  /*2280*/  ISETP.NE.AND P0, PT, R2, RZ, PT ;  /* 0x000000ff0200720c */ /* 0x002fda0003f05270 */
[----:B------:R-:W-:Y:S05]  /*2290*/  @!P0 BRA `(.L_x_31) ;  /* 0x0000000000048947 */ /* 0x000fea0003800000 */
[----:B------:R-:W-:Y:S05]  /*22a0*/  BPT.TRAP 0x1 ;  /* 0x000000040000795c */ /* 0x000fea0000300000 */
.L_x_31:
[----:B------:R-:W1:Y:S01]  /*22b0*/  S2UR UR4, SR_CTAID.X ;  /* 0x00000000000479c3 */ /* 0x000e620000002500 */
[----:B------:R-:W-:Y:S02]  /*22c0*/  IADD3 R3, PT, PT, R3, -0x4, RZ ;  /* 0xfffffffc03037810 */ /* 0x000fe40007ffe0ff */
[----:B-1----:R-:W-:-:S13]  /*22d0*/  ISETP.LE.U32.AND P0, PT, R5, UR4, PT ;  /* 0x0000000405007c0c */ /* 0x002fda000bf03070 */
[----:B------:R-:W-:Y:S05]  /*22e0*/  @P0 BRA `(.L_x_32) ;  /* 0x0000001800d00947 */ /* 0x000fea0003800000 */
[----:B------:R-:W-:Y:S01]  /*22f0*/  IMAD.U32 R29, RZ, RZ, UR4 ;  /* 0x00000004ff1d7e24 */ /* 0x000fe2000f8e00ff */
[----:B------:R-:W-:Y:S01]  /*2300*/  MOV R20, 0xffffffff ;  /* 0xffffffff00147802 */ /* 0x000fe20000000f00 */
[----:B------:R-:W-:Y:S02]  /*2310*/  IMAD.SHL.U32 R2, R21, 0x4, RZ ;  /* 0x0000000415027824 */ /* 0x000fe400078e00ff */
[----:B------:R-:W-:Y:S01]  /*2320*/  IMAD.SHL.U32 R30, R3, 0x800, RZ ;  /* 0x00000800031e7824 */ /* 0x000fe200078e00ff */
[----:B------:R-:W-:Y:S01]  /*2330*/  LOP3.LUT R22, RZ, R29, RZ, 0x33, !PT ;  /* 0x0000001dff167212 */ /* 0x000fe200078e33ff */
[C---:B------:R-:W-:Y:S01]  /*2340*/  VIADD R26, R2.reuse, 0x1 ;  /* 0x00000001021a7836 */ /* 0x040fe20000000000 */
[----:B------:R-:W-:Y:S01]  /*2350*/  SHF.R.U32.HI R28, RZ, 0x3, R2 ;  /* 0x00000003ff1c7819 */ /* 0x000fe20000011602 */
[C---:B------:R-:W-:Y:S01]  /*2360*/  VIADD R4, R2.reuse, 0x2 ;  /* 0x0000000202047836 */ /* 0x040fe20000000000 */
[----:B------:R-:W-:Y:S01]  /*2370*/  IADD3 R24, PT, PT, R2, 0x3, RZ ;  /* 0x0000000302187810 */ /* 0x000fe20007ffe0ff */
[----:B------:R-:W-:Y:S01]  /*2380*/  IMAD.IADD R22, R5, 0x1, R22 ;  /* 0x0000000105167824 */ /* 0x000fe200078e0216 */
[----:B------:R-:W-:Y:S01]  /*2390*/  LOP3.LUT R5, R28, 0x3, RZ, 0xc0, !PT ;  /* 0x000000031c057812 */ /* 0x000fe200078ec0ff */
[----:B------:R-:W-:Y:S01]  /*23a0*/  IMAD.MOV.U32 R21, RZ, RZ, RZ ;  /* 0x000000ffff157224 */ /* 0x000fe200078e00ff */
[----:B------:R-:W-:Y:S01]  /*23b0*/  PRMT R23, R29, 0x7610, R23 ;  /* 0x000076101d177816 */ /* 0x000fe20000000017 */
[----:B------:R-:W-:Y:S01]  /*23c0*/  IMAD.HI.U32 R22, R22, -0x193d4bb7, RZ ;  /* 0xe6c2b44916167827 */ /* 0x000fe200078e00ff */
[----:B------:R-:W-:-:S02]  /*23d0*/  LOP3.LUT R26, R5, 0x5, R26, 0x78, !PT ;  /* 0x00000005051a7812 */ /* 0x000fc400078e781a */
[C---:B------:R-:W-:Y:S02]  /*23e0*/  LOP3.LUT R25, R5.reuse, 0x6, R4, 0x78, !PT ;  /* 0x0000000605197812 */ /* 0x040fe400078e7804 */
[----:B------:R-:W-:Y:S02]  /*23f0*/  SHF.R.U32.HI R22, RZ, 0x7, R22 ;  /* 0x00000007ff167819 */ /* 0x000fe40000011616 */
[C---:B------:R-:W-:Y:S02]  /*2400*/  LOP3.LUT R27, R5.reuse, 0x4, R2, 0xf8, !PT ;  /* 0x00000004051b7812 */ /* 0x040fe400078ef802 */
[----:B------:R-:W-:Y:S01]  /*2410*/  LOP3.LUT R24, R5, 0x7, R24, 0x78, !PT ;  /* 0x0000000705187812 */ /* 0x000fe200078e7818 */
[----:B------:R-:W-:-:S07]  /*2420*/  IMAD.MOV R22, RZ, RZ, -R22 ;  /* 0x000000ffff167224 */ /* 0x000fce00078e0a16 */
.L_x_55:
[----:B------:R-:W-:Y:S01]  /*2430*/  VIADD R20, R20, 0x1 ;  /* 0x0000000114147836 */ /* 0x000fe20000000000 */
[----:B------:R-:W-:Y:S05]  /*2440*/  YIELD ;  /* 0x0000000000007946 */ /* 0x000fea0003800000 */
[----:B--2---:R-:W-:Y:S01]  /*2450*/  IMAD.SHL.U32 R7, R20, 0x8, RZ ;  /* 0x0000000814077824 */ /* 0x004fe200078e00ff */
[----:B------:R-:W-:Y:S01]  /*2460*/  SHF.R.U32.HI R5, RZ, 0x1, R20 ;  /* 0x00000001ff057819 */ /* 0x000fe20000011614 */
[----:B------:R-:W-:Y:S01]  /*2470*/  VIADD R22, R22, 0x1 ;  /* 0x0000000116167836 */ /* 0x000fe20000000000 */
[----:B------:R-:W-:Y:S02]  /*2480*/  SHF.R.U32.HI R40, RZ, 0x4, R29 ;  /* 0x00000004ff287819 */ /* 0x000fe4000001161d */
[----:B------:R-:W-:-:S02]  /*2490*/  LOP3.LUT R7, R7, 0x8, RZ, 0xc0, !PT ;  /* 0x0000000807077812 */ /* 0x000fc400078ec0ff */
[----:B------:R-:W-:Y:S01]  /*24a0*/  LOP3.LUT R5, R5, 0x1, RZ, 0xc0, !PT ;  /* 0x0000000105057812 */ /* 0x000fe200078ec0ff */
[----:B------:R-:W-:Y:S01]  /*24b0*/  IMAD.HI.U32 R40, R40, 0xd79435f, RZ ;  /* 0x0d79435f28287827 */ /* 0x000fe200078e00ff */
[----:B------:R-:W-:Y:S02]  /*24c0*/  ISETP.NE.AND P1, PT, R3, RZ, PT ;  /* 0x000000ff0300720c */ /* 0x000fe40003f25270 */
[----:B------:R-:W-:Y:S01]  /*24d0*/  SHF.L.U32 R5, R5, 0x1f, RZ ;  /* 0x0000001f05057819 */ /* 0x000fe200000006ff */
[----:B------:R-:W-:Y:S01]  /*24e0*/  IMAD.IADD R2, R0, 0x1, R7 ;  /* 0x0000000100027824 */ /* 0x000fe200078e0207 */
[C---:B------:R-:W-:Y:S01]  /*24f0*/  PRMT R4, R40.reuse, 0x9910, RZ ;  /* 0x0000991028047816 */ /* 0x040fe200000000ff */
[----:B------:R-:W-:Y:S01]  /*2500*/  IMAD R35, R40, -0x10, R31 ;  /* 0xfffffff028237824 */ /* 0x000fe200078e021f */
[----:B------:R-:W-:Y:S01]  /*2510*/  ISETP.NE.AND P0, PT, R22, 0x1, PT ;  /* 0x000000011600780c */ /* 0x000fe20003f05270 */
[----:B------:R-:W1:Y:S02]  /*2520*/  SYNCS.PHASECHK.TRANS64.TRYWAIT P2, [R2+URZ+0x31860], R5 ;  /* 0x03186005020075a7 */ /* 0x000e6400080411ff */
[----:B------:R-:W-:-:S05]  /*2530*/  IMAD R4, R4, 0x130, RZ ;  /* 0x0000013004047824 */ /* 0x000fca00078e02ff */
[----:B------:R-:W-:-:S04]  /*2540*/  IADD3 R38, PT, PT, RZ, -R4, RZ ;  /* 0x80000004ff267210 */ /* 0x000fc80007ffe0ff */
[----:B------:R-:W-:Y:S01]  /*2550*/  PRMT R38, R38, 0x7710, RZ ;  /* 0x0000771026267816 */ /* 0x000fe200000000ff */
[----:B-1----:R-:W-:Y:S06]  /*2560*/  @!P2 BRA `(.L_x_33) ;  /* 0x0000001c008ca947 */ /* 0x002fec0003800000 */
.L_x_76:
[----:B------:R-:W-:Y:S01]  /*2570*/  NOP ;  /* 0x0000000000007918 */ /* 0x000fe20000000000 */
[----:B------:R-:W-:Y:S01]  /*2580*/  LOP3.LUT R4, R20, 0x1, RZ, 0xc0, !PT ;  /* 0x0000000114047812 */ /* 0x000fe200078ec0ff */
[----:B------:R-:W-:Y:S01]  /*2590*/  IMAD.IADD R38, R38, 0x1, R23 ;  /* 0x0000000126267824 */ /* 0x000fe200078e0217 */
[----:B------:R-:W-:Y:S01]  /*25a0*/  VIMNMX.U32 R35, PT, PT, R35, 0x10, PT ;  /* 0x0000001023237848 */ /* 0x000fe20003fe0000 */
[----:B------:R-:W-:Y:S06]  /*25b0*/  @P1 BRA `(.L_x_34) ;  /* 0x0000000000041947 */ /* 0x000fec0003800000 */
[----:B------:R-:W-:-:S04]  /*25c0*/  DEPBAR.LE SB0, 0x1 ;  /* 0x000080400000791a */ /* 0x000fc80000000000 */
.L_x_34:
[----:B------:R-:W-:Y:S02]  /*25d0*/  LOP3.LUT R7, R38, 0xffff, RZ, 0xc0, !PT ;  /* 0x0000ffff26077812 */ /* 0x000fe400078ec0ff */
[----:B------:R-:W-:Y:S02]  /*25e0*/  MOV R6, 0x2600 ;  /* 0x0000260000067802 */ /* 0x000fe40000000f00 */
[----:B-1----:R-:W-:Y:S05]  /*25f0*/  CALL.REL.NOINC `($__internal_3_$__cuda_sm20_div_u16) ;  /* 0x0000001c00a47944 */ /* 0x002fea0003c00000 */
[----:B------:R-:W-:Y:S05]  /*2600*/  WARPSYNC.ALL ;  /* 0x0000000000007948 */ /* 0x000fea0003800000 */
[----:B------:R-:W-:Y:S01]  /*2610*/  NOP ;  /* 0x0000000000007918 */ /* 0x000fe20000000000 */
[----:B------:R-:W-:Y:S02]  /*2620*/  ISETP.NE.AND P1, PT, R3, RZ, PT ;  /* 0x000000ff0300720c */ /* 0x000fe40003f25270 */
[----:B------:R-:W-:Y:S01]  /*2630*/  R2UR UR7, R4 ;  /* 0x00000000040772ca */ /* 0x000fe200000e0000 */
[----:B------:R-:W-:Y:S01]  /*2640*/  BAR.SYNC.DEFER_BLOCKING 0x8, 0x80 ;  /* 0x0202000000007b1d */ /* 0x000fe20000010000 */
[----:B------:R-:W-:Y:S01]  /*2650*/  IMAD R37, R21, 0x2000, R30 ;  /* 0x0000200015257824 */ /* 0x000fe200078e021e */
[----:B------:R-:W-:-:S03]  /*2660*/  PRMT R39, R36, 0x9910, RZ ;  /* 0x0000991024277816 */ /* 0x000fc600000000ff */
[----:B------:R-:W-:-:S04]  /*2670*/  IMAD R37, R28, 0x80, R37 ;  /* 0x000000801c257824 */ /* 0x000fc800078e0225 */
[--C-:B------:R-:W-:Y:S02]  /*2680*/  IMAD R33, R27, 0x10, R37.reuse ;  /* 0x000000101b217824 */ /* 0x100fe400078e0225 */
[----:B------:R-:W-:Y:S01]  /*2690*/  IMAD R41, R26, 0x10, R37 ;  /* 0x000000101a297824 */ /* 0x000fe200078e0225 */
[----:B------:R-:W-:-:S03]  /*26a0*/  UIMAD UR7, UR7, 0xe0, URZ ;  /* 0x000000e0070778a4 */ /* 0x000fc6000f8e02ff */
[----:B------:R-:W-:-:S06]  /*26b0*/  IMAD.IADD R41, R0, 0x1, R41 ;  /* 0x0000000100297824 */ /* 0x000fcc00078e0229 */
[----:B------:R-:W1:Y:S01]  /*26c0*/  LDTM.x8 R12, tmem[UR7] ;  /* 0x00000007000c79ee */ /* 0x000e6200081c0000 */
[----:B------:R-:W-:Y:S01]  /*26d0*/  NOP ;  /* 0x0000000000007918 */ /* 0x000fe20000000000 */
[----:B-1----:R-:W1:Y:S01]  /*26e0*/  LDTM.x8 R4, tmem[UR7+0x8] ;  /* 0x00000807000479ee */ /* 0x002e6200081c0000 */
[----:B------:R-:W-:Y:S02]  /*26f0*/  F2FP.BF16.F32.PACK_AB R12, R13, R12 ;  /* 0x0000000c0d0c723e */ /* 0x000fe400000010ff */
[----:B------:R-:W-:Y:S02]  /*2700*/  F2FP.BF16.F32.PACK_AB R13, R15, R14 ;  /* 0x0000000e0f0d723e */ /* 0x000fe400000010ff */
[----:B------:R-:W-:Y:S01]  /*2710*/  F2FP.BF16.F32.PACK_AB R14, R17, R16 ;  /* 0x00000010110e723e */ /* 0x000fe200000010ff */
[----:B------:R-:W-:Y:S01]  /*2720*/  IMAD.IADD R16, R0, 0x1, R33 ;  /* 0x0000000100107824 */ /* 0x000fe200078e0221 */
[----:B------:R-:W-:Y:S02]  /*2730*/  F2FP.BF16.F32.PACK_AB R15, R19, R18 ;  /* 0x00000012130f723e */ /* 0x000fe400000010ff */
[----:B-1----:R-:W-:-:S02]  /*2740*/  F2FP.BF16.F32.PACK_AB R32, R5, R4 ;  /* 0x000000040520723e */ /* 0x002fc400000010ff */
[----:B------:R-:W-:Y:S01]  /*2750*/  PRMT R4, R35, 0x9910, RZ ;  /* 0x0000991023047816 */ /* 0x000fe200000000ff */
[----:B------:R1:W-:Y:S01]  /*2760*/  STS.128 [R16], R12 ;  /* 0x0000000c10007388 */ /* 0x0003e20000000c00 */
[----:B------:R-:W-:Y:S01]  /*2770*/  NOP ;  /* 0x0000000000007918 */ /* 0x000fe20000000000 */
[----:B------:R-:W-:Y:S02]  /*2780*/  F2FP.BF16.F32.PACK_AB R33, R7, R6 ;  /* 0x000000060721723e */ /* 0x000fe400000010ff */
[----:B------:R-:W-:Y:S01]  /*2790*/  F2FP.BF16.F32.PACK_AB R34, R9, R8 ;  /* 0x000000080922723e */ /* 0x000fe200000010ff */
[----:B------:R-:W-:Y:S01]  /*27a0*/  IMAD R39, R39, R4, RZ ;  /* 0x0000000427277224 */ /* 0x000fe200078e02ff */
[----:B------:R-:W-:-:S03]  /*27b0*/  F2FP.BF16.F32.PACK_AB R35, R11, R10 ;  /* 0x0000000a0b23723e */ /* 0x000fc600000010ff */
[----:B------:R-:W-:Y:S02]  /*27c0*/  IMAD.MOV R39, RZ, RZ, -R39 ;  /* 0x000000ffff277224 */ /* 0x000fe400078e0a27 */
[----:B------:R2:W-:Y:S03]  /*27d0*/  STS.128 [R41], R32 ;  /* 0x0000002029007388 */ /* 0x0005e60000000c00 */
[----:B------:R-:W-:-:S05]  /*27e0*/  PRMT R39, R39, 0x7710, RZ ;  /* 0x0000771027277816 */ /* 0x000fca00000000ff */
[----:B------:R-:W-:-:S05]  /*27f0*/  IMAD.IADD R39, R38, 0x1, R39 ;  /* 0x0000000126277824 */ /* 0x000fca00078e0227 */
[----:B------:R-:W-:-:S05]  /*2800*/  LOP3.LUT R39, R39, 0xffff, RZ, 0xc0, !PT ;  /* 0x0000ffff27277812 */ /* 0x000fca00078ec0ff */
[----:B------:R-:W-:Y:S01]  /*2810*/  IMAD R40, R40, 0x10, R39 ;  /* 0x0000001028287824 */ /* 0x000fe200078e0227 */
[----:B-1----:R-:W1:Y:S01]  /*2820*/  LDTM.x8 R12, tmem[UR7+0x10] ;  /* 0x00001007000c79ee */ /* 0x002e6200081c0000 */
[----:B------:R-:W-:Y:S01]  /*2830*/  NOP ;  /* 0x0000000000007918 */ /* 0x000fe20000000000 */
[----:B-1----:R-:W1:Y:S01]  /*2840*/  LDTM.x8 R4, tmem[UR7+0x18] ;  /* 0x00001807000479ee */ /* 0x002e6200081c0000 */
[----:B--2---:R-:W-:Y:S01]  /*2850*/  LOP3.LUT R32, R36, 0xffff, RZ, 0xc0, !PT ;  /* 0x0000ffff24207812 */ /* 0x004fe200078ec0ff */
[----:B------:R-:W-:-:S04]  /*2860*/  IMAD.SHL.U32 R33, R40, 0x80, RZ ;  /* 0x0000008028217824 */ /* 0x000fc800078e00ff */
[----:B------:R-:W-:Y:S01]  /*2870*/  IMAD R32, R32, 0xe0, RZ ;  /* 0x000000e020207824 */ /* 0x000fe200078e02ff */
[----:B------:R-:W-:Y:S02]  /*2880*/  F2FP.BF16.F32.PACK_AB R12, R13, R12 ;  /* 0x0000000c0d0c723e */ /* 0x000fe400000010ff */
[----:B------:R-:W-:Y:S02]  /*2890*/  F2FP.BF16.F32.PACK_AB R13, R15, R14 ;  /* 0x0000000e0f0d723e */ /* 0x000fe400000010ff */
[----:B------:R-:W-:Y:S01]  /*28a0*/  F2FP.BF16.F32.PACK_AB R14, R17, R16 ;  /* 0x00000010110e723e */ /* 0x000fe200000010ff */
[--C-:B------:R-:W-:Y:S01]  /*28b0*/  IMAD R17, R25, 0x10, R37.reuse ;  /* 0x0000001019117824 */ /* 0x100fe200078e0225 */
[----:B------:R-:W-:Y:S01]  /*28c0*/  F2FP.BF16.F32.PACK_AB R15, R19, R18 ;  /* 0x00000012130f723e */ /* 0x000fe200000010ff */
[----:B------:R-:W-:Y:S01]  /*28d0*/  IMAD R37, R24, 0x10, R37 ;  /* 0x0000001018257824 */ /* 0x000fe200078e0225 */
[----:B-1----:R-:W-:Y:S01]  /*28e0*/  F2FP.BF16.F32.PACK_AB R4, R5, R4 ;  /* 0x000000040504723e */ /* 0x002fe200000010ff */
[C---:B------:R-:W-:Y:S01]  /*28f0*/  IMAD.IADD R17, R0.reuse, 0x1, R17 ;  /* 0x0000000100117824 */ /* 0x040fe200078e0211 */
[----:B------:R-:W-:Y:S01]  /*2900*/  F2FP.BF16.F32.PACK_AB R5, R7, R6 ;  /* 0x000000060705723e */ /* 0x000fe200000010ff */
[----:B------:R-:W-:Y:S01]  /*2910*/  IMAD.IADD R37, R0, 0x1, R37 ;  /* 0x0000000100257824 */ /* 0x000fe200078e0225 */
[----:B------:R-:W-:-:S02]  /*2920*/  F2FP.BF16.F32.PACK_AB R6, R9, R8 ;  /* 0x000000080906723e */ /* 0x000fc400000010ff */
[----:B------:R-:W-:Y:S01]  /*2930*/  F2FP.BF16.F32.PACK_AB R7, R11, R10 ;  /* 0x0000000a0b07723e */ /* 0x000fe200000010ff */
[----:B------:R1:W-:Y:S01]  /*2940*/  STS.128 [R17], R12 ;  /* 0x0000000c11007388 */ /* 0x0003e20000000c00 */
[----:B------:R-:W-:-:S03]  /*2950*/  NOP ;  /* 0x0000000000007918 */ /* 0x000fc60000000000 */
[----:B------:R1:W-:Y:S01]  /*2960*/  STS.128 [R37], R4 ;  /* 0x0000000425007388 */ /* 0x0003e20000000c00 */
[----:B------:R2:W-:Y:S06]  /*2970*/  MEMBAR.ALL.CTA ;  /* 0x0000000000007992 */ /* 0x0005ec0000008000 */
[----:B--2---:R-:W2:Y:S02]  /*2980*/  FENCE.VIEW.ASYNC.S ;  /* 0x00000000000073c6 */ /* 0x004ea40000000000 */
[----:B--2---:R-:W-:Y:S06]  /*2990*/  BAR.SYNC.DEFER_BLOCKING 0x8, 0x80 ;  /* 0x0202000000007b1d */ /* 0x004fec0000010000 */
[----:B------:R-:W-:Y:S05]  /*29a0*/  @P1 BRA `(.L_x_35) ;  /* 0x0000000000381947 */ /* 0x000fea0003800000 */
[----:B------:R-:W-:Y:S01]  /*29b0*/  ELECT P2, URZ, PT ;  /* 0x0000000000ff782f */ /* 0x000fe20003840000 */
[----:B------:R-:W-:-:S12]  /*29c0*/  BSSY.RECONVERGENT B0, `(.L_x_35) ;  /* 0x000000c000007945 */ /* 0x000fd80003800200 */
[----:B------:R-:W-:Y:S05]  /*29d0*/  @!P2 BRA `(.L_x_36) ;  /* 0x000000000028a947 */ /* 0x000fea0003800000 */
[----:B------:R-:W2:Y:S01]  /*29e0*/  LDCU.64 UR8, c[0x0][0x348] ;  /* 0x00006900ff0877ac */ /* 0x000ea20008000a00 */
[----:B------:R-:W-:Y:S02]  /*29f0*/  R2UR UR10, R21 ;  /* 0x00000000150a72ca */ /* 0x000fe400000e0000 */
[----:B------:R-:W-:Y:S02]  /*2a00*/  R2UR UR4, R0 ;  /* 0x00000000000472ca */ /* 0x000fe400000e0000 */
[----:B------:R-:W-:Y:S02]  /*2a10*/  R2UR UR5, R32 ;  /* 0x00000000200572ca */ /* 0x000fe400000e0000 */
[----:B------:R-:W-:-:S09]  /*2a20*/  R2UR UR6, R33 ;  /* 0x00000000210672ca */ /* 0x000fd200000e0000 */
[----:B------:R-:W-:Y:S02]  /*2a30*/  ULEA UR4, UR10, UR4, 0xd ;  /* 0x000000040a047291 */ /* 0x000fe4000f8e68ff */
[----:B--2---:R-:W-:-:S04]  /*2a40*/  UIADD3 UR8, UP0, UPT, UR8, 0x240, URZ ;  /* 0x0000024008087890 */ /* 0x004fc8000ff1e0ff */
[----:B------:R-:W-:-:S09]  /*2a50*/  UIADD3.X UR9, UPT, UPT, URZ, UR9, URZ, UP0, !UPT ;  /* 0x00000009ff097290 */ /* 0x000fd200087fe4ff */
[----:B------:R2:W-:Y:S02]  /*2a60*/  UTMASTG.2D [UR4], [UR8] ;  /* 0x00000004080073b5 */ /* 0x0005e40008008000 */
[----:B--2---:R0:W-:Y:S02]  /*2a70*/  UTMACMDFLUSH ;  /* 0x00000000000079b7 */ /* 0x0041e40000000000 */
.L_x_36:
[----:B------:R-:W-:Y:S05]  /*2a80*/  BSYNC.RECONVERGENT B0 ;  /* 0x0000000000007941 */ /* 0x000fea0003800200 */
.L_x_35:
[----:B------:R-:W-:Y:S05]  /*2a90*/  @P1 BRA `(.L_x_37) ;  /* 0x0000000000041947 */ /* 0x000fea0003800000 */
[----:B------:R-:W-:-:S04]  /*2aa0*/  DEPBAR.LE SB0, 0x1 ;  /* 0x000080400000791a */ /* 0x000fc80000000000 */
.L_x_37:
[----:B------:R-:W-:Y:S01]  /*2ab0*/  BAR.SYNC.DEFER_BLOCKING 0x8, 0x80 ;  /* 0x0202000000007b1d */ /* 0x000fe20000010000 */
[----:B------:R-:W-:-:S04]  /*2ac0*/  LOP3.LUT R53, R21, 0x1, RZ, 0xc0, !PT ;  /* 0x0000000115357812 */ /* 0x000fc800078ec0ff */
[----:B------:R-:W-:Y:S01]  /*2ad0*/  LOP3.LUT R21, R53, 0x1, RZ, 0x3c, !PT ;  /* 0x0000000135157812 */ /* 0x000fe200078e3cff */
[----:B-1----:R-:W1:Y:S04]  /*2ae0*/  LDTM.x8 R12, tmem[UR7+0x20] ;  /* 0x00002007000c79ee */ /* 0x002e6800081c0000 */
[C---:B------:R-:W-:Y:S02]  /*2af0*/  IMAD R35, R21.reuse, 0x2000, R30 ;  /* 0x0000200015237824 */ /* 0x040fe400078e021e */
[----:B------:R-:W-:Y:S02]  /*2b00*/  IMAD R50, R21, 0x2000, R0 ;  /* 0x0000200015327824 */ /* 0x000fe400078e0200 */
[----:B------:R-:W-:-:S04]  /*2b10*/  IMAD R34, R28, 0x80, R35 ;  /* 0x000000801c227824 */ /* 0x000fc800078e0223 */
[--C-:B------:R-:W-:Y:S02]  /*2b20*/  IMAD R37, R27, 0x10, R34.reuse ;  /* 0x000000101b257824 */ /* 0x100fe400078e0222 */
[--C-:B------:R-:W-:Y:S02]  /*2b30*/  IMAD R35, R26, 0x10, R34.reuse ;  /* 0x000000101a237824 */ /* 0x100fe400078e0222 */
[C---:B------:R-:W-:Y:S01]  /*2b40*/  IMAD.IADD R37, R0.reuse, 0x1, R37 ;  /* 0x0000000100257824 */ /* 0x040fe200078e0225 */
[----:B------:R-:W-:Y:S01]  /*2b50*/  NOP ;  /* 0x0000000000007918 */ /* 0x000fe20000000000 */
[----:B-1----:R-:W1:Y:S01]  /*2b60*/  LDTM.x8 R4, tmem[UR7+0x28] ;  /* 0x00002807000479ee */ /* 0x002e6200081c0000 */
[----:B------:R-:W-:Y:S02]  /*2b70*/  IMAD.IADD R35, R0, 0x1, R35 ;  /* 0x0000000100237824 */ /* 0x000fe400078e0223 */
[--C-:B------:R-:W-:Y:S02]  /*2b80*/  IMAD R39, R25, 0x10, R34.reuse ;  /* 0x0000001019277824 */ /* 0x100fe400078e0222 */
[----:B------:R-:W-:Y:S01]  /*2b90*/  IMAD R51, R24, 0x10, R34 ;  /* 0x0000001018337824 */ /* 0x000fe200078e0222 */
[----:B------:R-:W-:Y:S01]  /*2ba0*/  F2FP.BF16.F32.PACK_AB R44, R13, R12 ;  /* 0x0000000c0d2c723e */ /* 0x000fe200000010ff */
[C---:B------:R-:W-:Y:S01]  /*2bb0*/  IMAD.IADD R39, R0.reuse, 0x1, R39 ;  /* 0x0000000100277824 */ /* 0x040fe200078e0227 */
[----:B------:R-:W-:Y:S01]  /*2bc0*/  F2FP.BF16.F32.PACK_AB R45, R15, R14 ;  /* 0x0000000e0f2d723e */ /* 0x000fe200000010ff */
[----:B------:R-:W-:Y:S01]  /*2bd0*/  IMAD.IADD R51, R0, 0x1, R51 ;  /* 0x0000000100337824 */ /* 0x000fe200078e0233 */
[----:B------:R-:W-:-:S02]  /*2be0*/  F2FP.BF16.F32.PACK_AB R46, R17, R16 ;  /* 0x00000010112e723e */ /* 0x000fc400000010ff */
[----:B------:R-:W-:-:S05]  /*2bf0*/  F2FP.BF16.F32.PACK_AB R47, R19, R18 ;  /* 0x00000012132f723e */ /* 0x000fca00000010ff */
[----:B------:R2:W-:Y:S01]  /*2c00*/  STS.128 [R37], R44 ;  /* 0x0000002c25007388 */ /* 0x0005e20000000c00 */
[----:B------:R-:W-:Y:S01]  /*2c10*/  NOP ;  /* 0x0000000000007918 */ /* 0x000fe20000000000 */
[----:B-1----:R-:W1:Y:S01]  /*2c20*/  LDTM.x8 R12, tmem[UR7+0x30] ;  /* 0x00003007000c79ee */ /* 0x002e6200081c0000 */
[----:B------:R-:W-:Y:S02]  /*2c30*/  F2FP.BF16.F32.PACK_AB R40, R5, R4 ;  /* 0x000000040528723e */ /* 0x000fe400000010ff */
[----:B------:R-:W-:Y:S02]  /*2c40*/  F2FP.BF16.F32.PACK_AB R41, R7, R6 ;  /* 0x000000060729723e */ /* 0x000fe400000010ff */
[----:B------:R-:W-:Y:S02]  /*2c50*/  F2FP.BF16.F32.PACK_AB R42, R9, R8 ;  /* 0x00000008092a723e */ /* 0x000fe400000010ff */
        /* <DEDUP_REMOVED lines=10> */
[----:B-1----:R-:W-:Y:S02]  /*2d00*/  F2FP.BF16.F32.PACK_AB R4, R5, R4 ;  /* 0x000000040504723e */ /* 0x002fe400000010ff */
[----:B------:R-:W-:Y:S02]  /*2d10*/  F2FP.BF16.F32.PACK_AB R5, R7, R6 ;  /* 0x000000060705723e */ /* 0x000fe400000010ff */
[----:B------:R-:W-:Y:S02]  /*2d20*/  F2FP.BF16.F32.PACK_AB R6, R9, R8 ;  /* 0x000000080906723e */ /* 0x000fe400000010ff */
[----:B------:R-:W-:-:S05]  /*2d30*/  F2FP.BF16.F32.PACK_AB R7, R11, R10 ;  /* 0x0000000a0b07723e */ /* 0x000fca00000010ff */
[----:B------:R2:W-:Y:S01]  /*2d40*/  STS.128 [R51], R4 ;  /* 0x0000000433007388 */ /* 0x0005e20000000c00 */
[----:B------:R1:W-:Y:S06]  /*2d50*/  MEMBAR.ALL.CTA ;  /* 0x0000000000007992 */ /* 0x0003ec0000008000 */
[----:B-1----:R-:W1:Y:S02]  /*2d60*/  FENCE.VIEW.ASYNC.S ;  /* 0x00000000000073c6 */ /* 0x002e640000000000 */
[----:B-1----:R-:W-:Y:S06]  /*2d70*/  BAR.SYNC.DEFER_BLOCKING 0x8, 0x80 ;  /* 0x0202000000007b1d */ /* 0x002fec0000010000 */
[----:B------:R-:W-:Y:S05]  /*2d80*/  @P1 BRA `(.L_x_38) ;  /* 0x0000000000381947 */ /* 0x000fea0003800000 */
[----:B------:R-:W-:Y:S01]  /*2d90*/  ELECT P2, URZ, PT ;  /* 0x0000000000ff782f */ /* 0x000fe20003840000 */
[----:B------:R-:W-:-:S12]  /*2da0*/  BSSY.RECONVERGENT B0, `(.L_x_39) ;  /* 0x000000b000007945 */ /* 0x000fd80003800200 */
[----:B------:R-:W-:Y:S05]  /*2db0*/  @!P2 BRA `(.L_x_40) ;  /* 0x000000000024a947 */ /* 0x000fea0003800000 */
[----:B------:R-:W1:Y:S01]  /*2dc0*/  LDCU.64 UR8, c[0x0][0x348] ;  /* 0x00006900ff0877ac */ /* 0x000e620008000a00 */
[----:B------:R-:W-:Y:S02]  /*2dd0*/  R2UR UR5, R32 ;  /* 0x00000000200572ca */ /* 0x000fe400000e0000 */
[----:B------:R-:W-:Y:S02]  /*2de0*/  R2UR UR4, R50 ;  /* 0x00000000320472ca */ /* 0x000fe400000e0000 */
[----:B------:R-:W-:-:S09]  /*2df0*/  R2UR UR6, R33 ;  /* 0x00000000210672ca */ /* 0x000fd200000e0000 */
[----:B------:R-:W-:Y:S02]  /*2e00*/  UIADD3 UR5, UPT, UPT, UR5, 0x20, URZ ;  /* 0x0000002005057890 */ /* 0x000fe4000fffe0ff */
[----:B-1----:R-:W-:-:S04]  /*2e10*/  UIADD3 UR8, UP0, UPT, UR8, 0x240, URZ ;  /* 0x0000024008087890 */ /* 0x002fc8000ff1e0ff */
[----:B------:R-:W-:-:S09]  /*2e20*/  UIADD3.X UR9, UPT, UPT, URZ, UR9, URZ, UP0, !UPT ;  /* 0x00000009ff097290 */ /* 0x000fd200087fe4ff */
[----:B------:R1:W-:Y:S02]  /*2e30*/  UTMASTG.2D [UR4], [UR8] ;  /* 0x00000004080073b5 */ /* 0x0003e40008008000 */
[----:B-1----:R0:W-:Y:S02]  /*2e40*/  UTMACMDFLUSH ;  /* 0x00000000000079b7 */ /* 0x0021e40000000000 */
.L_x_40:
[----:B------:R-:W-:Y:S05]  /*2e50*/  BSYNC.RECONVERGENT B0 ;  /* 0x0000000000007941 */ /* 0x000fea0003800200 */
.L_x_39:
[----:B------:R-:W-:-:S04]  /*2e60*/  DEPBAR.LE SB0, 0x1 ;  /* 0x000080400000791a */ /* 0x000fc80000000000 */
.L_x_38:
[----:B------:R-:W-:Y:S01]  /*2e70*/  BAR.SYNC.DEFER_BLOCKING 0x8, 0x80 ;  /* 0x0202000000007b1d */ /* 0x000fe20000010000 */
[C---:B--2---:R-:W-:Y:S02]  /*2e80*/  IMAD R41, R53.reuse, 0x2000, R30 ;  /* 0x0000200035297824 */ /* 0x044fe400078e021e */
[----:B------:R-:W-:Y:S02]  /*2e90*/  IMAD R48, R53, 0x2000, R0 ;  /* 0x0000200035307824 */ /* 0x000fe400078e0200 */
[----:B------:R-:W-:Y:S01]  /*2ea0*/  IMAD R38, R28, 0x80, R41 ;  /* 0x000000801c267824 */ /* 0x000fe200078e0229 */
[----:B------:R-:W1:Y:S03]  /*2eb0*/  LDTM.x8 R12, tmem[UR7+0x40] ;  /* 0x00004007000c79ee */ /* 0x000e6600081c0000 */
[----:B------:R-:W-:-:S04]  /*2ec0*/  IMAD R49, R24, 0x10, R38 ;  /* 0x0000001018317824 */ /* 0x000fc800078e0226 */
[C---:B------:R-:W-:Y:S01]  /*2ed0*/  IMAD.IADD R49, R0.reuse, 0x1, R49 ;  /* 0x0000000100317824 */ /* 0x040fe200078e0231 */
[----:B------:R-:W-:Y:S01]  /*2ee0*/  NOP ;  /* 0x0000000000007918 */ /* 0x000fe20000000000 */
[----:B-1----:R-:W1:Y:S01]  /*2ef0*/  LDTM.x8 R4, tmem[UR7+0x48] ;  /* 0x00004807000479ee */ /* 0x002e6200081c0000 */
[----:B------:R-:W-:Y:S01]  /*2f00*/  F2FP.BF16.F32.PACK_AB R44, R13, R12 ;  /* 0x0000000c0d2c723e */ /* 0x000fe200000010ff */
[----:B------:R-:W-:Y:S01]  /*2f10*/  IMAD R13, R27, 0x10, R38 ;  /* 0x000000101b0d7824 */ /* 0x000fe200078e0226 */
[----:B------:R-:W-:Y:S02]  /*2f20*/  F2FP.BF16.F32.PACK_AB R45, R15, R14 ;  /* 0x0000000e0f2d723e */ /* 0x000fe400000010ff */
[----:B------:R-:W-:Y:S01]  /*2f30*/  F2FP.BF16.F32.PACK_AB R46, R17, R16 ;  /* 0x00000010112e723e */ /* 0x000fe200000010ff */
[----:B------:R-:W-:Y:S01]  /*2f40*/  IMAD.IADD R36, R0, 0x1, R13 ;  /* 0x0000000100247824 */ /* 0x000fe200078e020d */
[----:B------:R-:W-:-:S05]  /*2f50*/  F2FP.BF16.F32.PACK_AB R47, R19, R18 ;  /* 0x00000012132f723e */ /* 0x000fca00000010ff */
[----:B------:R2:W-:Y:S01]  /*2f60*/  STS.128 [R36], R44 ;  /* 0x0000002c24007388 */ /* 0x0005e20000000c00 */
        /* <DEDUP_REMOVED lines=11> */
[----:B------:R-:W-:Y:S02]  /*3020*/  F2FP.BF16.F32.PACK_AB R12, R13, R12 ;  /* 0x0000000c0d0c723e */ /* 0x000fe400000010ff */
[----:B------:R-:W-:Y:S02]  /*3030*/  F2FP.BF16.F32.PACK_AB R13, R15, R14 ;  /* 0x0000000e0f0d723e */ /* 0x000fe400000010ff */
[----:B------:R-:W-:Y:S01]  /*3040*/  F2FP.BF16.F32.PACK_AB R14, R17, R16 ;  /* 0x00000010110e723e */ /* 0x000fe200000010ff */
[----:B------:R-:W-:Y:S01]  /*3050*/  IMAD R17, R25, 0x10, R38 ;  /* 0x0000001019117824 */ /* 0x000fe200078e0226 */
[----:B------:R-:W-:-:S03]  /*3060*/  F2FP.BF16.F32.PACK_AB R15, R19, R18 ;  /* 0x00000012130f723e */ /* 0x000fc600000010ff */
[----:B------:R-:W-:-:S05]  /*3070*/  IMAD.IADD R38, R0, 0x1, R17 ;  /* 0x0000000100267824 */ /* 0x000fca00078e0211 */
        /* <DEDUP_REMOVED lines=23> */
.L_x_43:
[----:B------:R-:W-:Y:S05]  /*31f0*/  BSYNC.RECONVERGENT B0 ;  /* 0x0000000000007941 */ /* 0x000fea0003800200 */
.L_x_42:
[----:B------:R-:W-:-:S04]  /*3200*/  DEPBAR.LE SB0, 0x1 ;  /* 0x000080400000791a */ /* 0x000fc80000000000 */
.L_x_41:
[----:B------:R-:W-:Y:S06]  /*3210*/  BAR.SYNC.DEFER_BLOCKING 0x8, 0x80 ;  /* 0x0202000000007b1d */ /* 0x000fec0000010000 */
[----:B--2---:R-:W1:Y:S01]  /*3220*/  LDTM.x8 R12, tmem[UR7+0x60] ;  /* 0x00006007000c79ee */ /* 0x004e6200081c0000 */
[----:B------:R-:W-:Y:S01]  /*3230*/  NOP ;  /* 0x0000000000007918 */ /* 0x000fe20000000000 */
[----:B-1----:R-:W1:Y:S01]  /*3240*/  LDTM.x8 R4, tmem[UR7+0x68] ;  /* 0x00006807000479ee */ /* 0x002e6200081c0000 */
[----:B------:R-:W-:Y:S02]  /*3250*/  F2FP.BF16.F32.PACK_AB R44, R13, R12 ;  /* 0x0000000c0d2c723e */ /* 0x000fe400000010ff */
[----:B------:R-:W-:-:S02]  /*3260*/  F2FP.BF16.F32.PACK_AB R45, R15, R14 ;  /* 0x0000000e0f2d723e */ /* 0x000fc400000010ff */
        /* <DEDUP_REMOVED lines=39> */
.L_x_46:
[----:B------:R-:W-:Y:S05]  /*34e0*/  BSYNC.RECONVERGENT B0 ;  /* 0x0000000000007941 */ /* 0x000fea0003800200 */
.L_x_45:
[----:B------:R-:W-:-:S04]  /*34f0*/  DEPBAR.LE SB0, 0x1 ;  /* 0x000080400000791a */ /* 0x000fc80000000000 */
.L_x_44:
        /* <DEDUP_REMOVED lines=45> */
.L_x_49:
[----:B------:R-:W-:Y:S05]  /*37d0*/  BSYNC.RECONVERGENT B0 ;  /* 0x0000000000007941 */ /* 0x000fea0003800200 */
.L_x_48:
[----:B------:R-:W-:-:S04]  /*37e0*/  DEPBAR.LE SB0, 0x1 ;  /* 0x000080400000791a */ /* 0x000fc80000000000 */
.L_x_47:
        /* <DEDUP_REMOVED lines=45> */
.L_x_52:
[----:B------:R-:W-:Y:S05]  /*3ac0*/  BSYNC.RECONVERGENT B0 ;  /* 0x0000000000007941 */ /* 0x000fea0003800200 */
.L_x_51:
[----:B------:R-:W-:-:S04]  /*3ad0*/  DEPBAR.LE SB0, 0x1 ;  /* 0x000080400000791a */ /* 0x000fc80000000000 */
.L_x_50:
[----:B------:R-:W-:Y:S01]  /*3ae0*/  BAR.SYNC.DEFER_BLOCKING 0x8, 0x80 ;  /* 0x0202000000007b1d */ /* 0x000fe20000010000 */
[----:B------:R-:W-:-:S05]  /*3af0*/  VIADD R2, R2, 0x31870 ;  /* 0x0003187002027836 */ /* 0x000fca0000000000 */
[----:B------:R-:W-:Y:S01]  /*3b00*/  PRMT R2, RZ, 0x654, R2 ;  /* 0x00000654ff027816 */ /* 0x000fe20000000002 */
[----:B--2---:R-:W1:Y:S01]  /*3b10*/  LDTM.x8 R12, tmem[UR7+0xc0] ;  /* 0x0000c007000c79ee */ /* 0x004e6200081c0000 */
        /* <DEDUP_REMOVED lines=27> */
[----:B------:R-:W-:Y:S01]  /*3cd0*/  NOP ;  /* 0x0000000000007918 */ /* 0x000fe20000000000 */
[----:B------:R2:W-:Y:S01]  /*3ce0*/  SYNCS.ARRIVE.TRANS64.RED.A1T0 RZ, [R2+URZ], RZ ;  /* 0x000000ff02ff79a7 */ /* 0x0005e200081004ff */
        /* <DEDUP_REMOVED lines=16> */
.L_x_54:
[----:B------:R-:W-:Y:S05]  /*3df0*/  BSYNC.RECONVERGENT B0 ;  /* 0x0000000000007941 */ /* 0x000fea0003800200 */
.L_x_53:
[----:B------:R-:W-:Y:S02]  /*3e00*/  IADD3 R23, PT, PT, R23, 0x8e, RZ ;  /* 0x0000008e17177810 */ /* 0x000fe40007ffe0ff */
[----:B------:R-:W-:Y:S01]  /*3e10*/  IADD3 R29, PT, PT, R29, 0x8e, RZ ;  /* 0x0000008e1d1d7810 */ /* 0x000fe20007ffe0ff */
[----:B------:R-:W-:Y:S06]  /*3e20*/  @P0 BRA `(.L_x_55) ;  /* 0xffffffe400800947 */ /* 0x000fec000383ffff */
.L_x_32:
[----:B------:R-:W-:-:S13]  /*3e30*/  ISETP.NE.AND P0, PT, R3, 0x3, PT ;  /* 0x000000030300780c */ /* 0x000fda0003f05270 */
[----:B------:R-:W-:Y:S05]  /*3e40*/  @P0 EXIT ;  /* 0x000000000000094d */ /* 0x000fea0003800000 */
[----:B------:R-:W-:Y:S05]  /*3e50*/  WARPSYNC.ALL ;  /* 0x0000000000007948 */ /* 0x000fea0003800000 */
[----:B------:R-:W-:Y:S01]  /*3e60*/  NOP ;  /* 0x0000000000007918 */ /* 0x000fe20000000000 */
[----:B------:R-:W1:Y:S01]  /*3e70*/  S2UR UR5, SR_CgaCtaId ;  /* 0x00000000000579c3 */ /* 0x000e620000008800 */
[----:B------:R-:W-:Y:S02]  /*3e80*/  UMOV UR4, 0x50 ;  /* 0x0000005000047882 */ /* 0x000fe40000000000 */
[----:B-1----:R-:W-:-:S09]  /*3e90*/  ULEA UR5, UR5, UR4, 0x18 ;  /* 0x0000000405057291 */ /* 0x002fd2000f8ec0ff */
[----:B--2---:R-:W1:Y:S02]  /*3ea0*/  LDS R2, [UR5] ;  /* 0x00000005ff027984 */ /* 0x004e640008000800 */
[----:B-1----:R-:W-:-:S04]  /*3eb0*/  LOP3.LUT R0, R2, 0xffff, RZ, 0xc0, !PT ;  /* 0x0000ffff02007812 */ /* 0x002fc800078ec0ff */
[----:B------:R-:W-:-:S13]  /*3ec0*/  ISETP.NE.AND P0, PT, R0, 0xffff, PT ;  /* 0x0000ffff0000780c */ /* 0x000fda0003f05270 */
[----:B------:R-:W-:Y:S05]  /*3ed0*/  @P0 BRA `(.L_x_56) ;  /* 0x0000000000480947 */ /* 0x000fea0003800000 */
[----:B------:R-:W-:-:S04]  /*3ee0*/  SHF.R.U32.HI R0, RZ, 0x10, R2 ;  /* 0x00000010ff007819 */ /* 0x000fc80000011602 */
[----:B------:R-:W-:-:S04]  /*3ef0*/  LOP3.LUT R0, R0, 0x1, RZ, 0xc0, !PT ;  /* 0x0000000100007812 */ /* 0x000fc800078ec0ff */
[----:B------:R-:W-:-:S13]  /*3f00*/  ISETP.NE.AND P0, PT, R0, 0x1, PT ;  /* 0x000000010000780c */ /* 0x000fda0003f05270 */
[----:B------:R-:W-:Y:S05]  /*3f10*/  @P0 BRA `(.L_x_57) ;  /* 0x00000000002c0947 */ /* 0x000fea0003800000 */
[----:B------:R-:W1:Y:S01]  /*3f20*/  S2R R0, SR_LANEID ;  /* 0x0000000000007919 */ /* 0x000e620000000000 */
[----:B------:R-:W-:Y:S01]  /*3f30*/  IMAD.MOV.U32 R2, RZ, RZ, -0x20000 ;  /* 0xfffe0000ff027424 */ /* 0x000fe200078e00ff */
[----:B------:R-:W-:Y:S02]  /*3f40*/  VOTEU.ANY UR6, UPT, PT ;  /* 0x0000000000067886 */ /* 0x000fe400038e0100 */
[----:B------:R-:W-:Y:S01]  /*3f50*/  UFLO.U32 UR6, UR6 ;  /* 0x00000006000672bd */ /* 0x000fe200080e0000 */
[----:B------:R-:W2:Y:S05]  /*3f60*/  REDUX UR4, R2 ;  /* 0x00000000020473c4 */ /* 0x000eaa0000000000 */
[----:B-1----:R-:W-:-:S02]  /*3f70*/  ISETP.EQ.U32.AND P0, PT, R0, UR6, PT ;  /* 0x0000000600007c0c */ /* 0x002fc4000bf02070 */
[----:B--2---:R-:W-:Y:S01]  /*3f80*/  MOV R0, UR4 ;  /* 0x0000000400007c02 */ /* 0x004fe20008000f00 */
[----:B------:R-:W-:-:S05]  /*3f90*/  UMOV UR4, 0xfffe0000 ;  /* 0xfffe000000047882 */ /* 0x000fca0000000000 */
[----:B------:R1:W-:Y:S05]  /*3fa0*/  UTCATOMSWS.AND URZ, UR4 ;  /* 0x0000000400ff79e3 */ /* 0x0003ea0008000000 */
[----:B------:R1:W-:Y:S01]  /*3fb0*/  @P0 ATOMS.AND RZ, [UR5], R0 ;  /* 0x00000000ffff098c */ /* 0x0003e2000a800005 */
[----:B------:R-:W-:Y:S05]  /*3fc0*/  BRA `(.L_x_58) ;  /* 0x0000000000147947 */ /* 0x000fea0003800000 */
.L_x_57:
[----:B------:R-:W-:Y:S02]  /*3fd0*/  MOV R2, 0x3ff0 ;  /* 0x00003ff000027802 */ /* 0x000fe40000000f00 */
[----:B------:R-:W-:Y:S05]  /*3fe0*/  CALL.REL.NOINC `($__internal_0_$__cuda_sm10x_tcgen05_guardrail_trap_col_being_dealloced_not_returned_by_alloc) ;  /* 0x0000000400047944 */ /* 0x000fea0003c00000 */
[----:B------:R-:W-:Y:S05]  /*3ff0*/  BRA `(.L_x_58) ;  /* 0x0000000000087947 */ /* 0x000fea0003800000 */
.L_x_56:
[----:B------:R-:W-:Y:S02]  /*4000*/  MOV R2, 0x4020 ;  /* 0x0000402000027802 */ /* 0x000fe40000000f00 */
[----:B------:R-:W-:Y:S05]  /*4010*/  CALL.REL.NOINC `($__internal_2_$__cuda_sm10x_tcgen05_guardrail_trap_unallocated_columns_being_dealloced) ;  /* 0x0000000400107944 */ /* 0x000fea0003c00000 */
.L_x_58:
[----:B------:R-:W-:Y:S01]  /*4020*/  NOP ;  /* 0x0000000000007918 */ /* 0x000fe20000000000 */
[----:B-1----:R-:W-:Y:S05]  /*4030*/  EXIT ;  /* 0x000000000000794d */ /* 0x002fea0003800000 */
.L_x_14:
[----:B------:R-:W-:-:S07]  /*4040*/  MOV R4, R5 ;  /* 0x0000000500047202 */ /* 0x000fce0000000f00 */
.L_x_59:
[----:B-1----:R1:W2:Y:S02]  /*4050*/  SYNCS.PHASECHK.TRANS64.TRYWAIT P0, [R2+URZ+0x31800], R5 ;  /* 0x03180005020075a7 */ /* 0x0022a400080011ff */
[----:B--2---:R-:W-:Y:S05]  /*4060*/  @!P0 NANOSLEEP.SYNCS 0x989680 ;  /* 0x009896800000895d */ /* 0x004fea0003900000 */
[----:B------:R-:W2:Y:S02]  /*4070*/  @!P0 SYNCS.PHASECHK.TRANS64 P0, [R2+URZ+0x31800], R5 ;  /* 0x03180005020085a7 */ /* 0x000ea400080010ff */
[----:B--2---:R-:W-:Y:S05]  /*4080*/  @!P0 BRA `(.L_x_59) ;  /* 0xfffffffc00f08947 */ /* 0x004fea000383ffff */
[----:B------:R-:W-:Y:S05]  /*4090*/  BRA `(.L_x_60) ;  /* 0xffffffc800687947 */ /* 0x000fea000383ffff */
.L_x_18:
[----:B------:R-:W-:Y:S02]  /*40a0*/  MOV R8, UR10 ;  /* 0x0000000a00087c02 */ /* 0x000fe40008000f00 */
[----:B------:R-:W-:Y:S02]  /*40b0*/  MOV R9, UR10 ;  /* 0x0000000a00097c02 */ /* 0x000fe40008000f00 */
[----:B------:R-:W-:-:S07]  /*40c0*/  MOV R0, UR9 ;  /* 0x0000000900007c02 */ /* 0x000fce0008000f00 */
.L_x_61:
[----:B-1----:R1:W2:Y:S02]  /*40d0*/  SYNCS.PHASECHK.TRANS64.TRYWAIT P0, [R0+URZ+0x31870], R9 ;  /* 0x03187009000075a7 */ /* 0x0022a400080011ff */
[----:B--2---:R-:W-:Y:S05]  /*40e0*/  @!P0 NANOSLEEP.SYNCS 0x989680 ;  /* 0x009896800000895d */ /* 0x004fea0003900000 */
[----:B------:R-:W2:Y:S02]  /*40f0*/  @!P0 SYNCS.PHASECHK.TRANS64 P0, [R0+URZ+0x31870], R9 ;  /* 0x03187009000085a7 */ /* 0x000ea400080010ff */
[----:B--2---:R-:W-:Y:S05]  /*4100*/  @!P0 BRA `(.L_x_61) ;  /* 0xfffffffc00f08947 */ /* 0x004fea000383ffff */
[----:B------:R-:W-:Y:S05]  /*4110*/  BRA `(.L_x_62) ;  /* 0xffffffcc00f47947 */ /* 0x000fea000383ffff */
.L_x_19:
[----:B------:R-:W-:Y:S02]  /*4120*/  MOV R2, UR10 ;  /* 0x0000000a00027c02 */ /* 0x000fe40008000f00 */
[----:B------:R-:W-:Y:S07]  /*4130*/  MOV R8, R9 ;  /* 0x0000000900087202 */ /* 0x000fee0000000f00 */
.L_x_63:
[----:B-1----:R1:W2:Y:S02]  /*4140*/  SYNCS.PHASECHK.TRANS64.TRYWAIT P0, [R2+URZ+0x31840], R9 ;  /* 0x03184009020075a7 */ /* 0x0022a400080011ff */
[----:B--2---:R-:W-:Y:S05]  /*4150*/  @!P0 NANOSLEEP.SYNCS 0x989680 ;  /* 0x009896800000895d */ /* 0x004fea0003900000 */
[----:B------:R-:W2:Y:S02]  /*4160*/  @!P0 SYNCS.PHASECHK.TRANS64 P0, [R2+URZ+0x31840], R9 ;  /* 0x03184009020085a7 */ /* 0x000ea400080010ff */
[----:B--2---:R-:W-:Y:S05]  /*4170*/  @!P0 BRA `(.L_x_63) ;  /* 0xfffffffc00f08947 */ /* 0x004fea000383ffff */
[----:B------:R-:W-:Y:S05]  /*4180*/  BRA `(.L_x_64) ;  /* 0xffffffcc00f87947 */ /* 0x000fea000383ffff */
.L_x_21:
[----:B------:R-:W-:Y:S02]  /*4190*/  MOV R2, UR13 ;  /* 0x0000000d00027c02 */ /* 0x000fe40008000f00 */
[----:B------:R-:W-:Y:S07]  /*41a0*/  MOV R8, R9 ;  /* 0x0000000900087202 */ /* 0x000fee0000000f00 */
.L_x_65:
[----:B-1----:R1:W2:Y:S02]  /*41b0*/  SYNCS.PHASECHK.TRANS64.TRYWAIT P0, [R2+URZ+0x31840], R9 ;  /* 0x03184009020075a7 */ /* 0x0022a400080011ff */
[----:B--2---:R-:W-:Y:S05]  /*41c0*/  @!P0 NANOSLEEP.SYNCS 0x989680 ;  /* 0x009896800000895d */ /* 0x004fea0003900000 */
[----:B------:R-:W2:Y:S02]  /*41d0*/  @!P0 SYNCS.PHASECHK.TRANS64 P0, [R2+URZ+0x31840], R9 ;  /* 0x03184009020085a7 */ /* 0x000ea400080010ff */
[----:B--2---:R-:W-:Y:S05]  /*41e0*/  @!P0 BRA `(.L_x_65) ;  /* 0xfffffffc00f08947 */ /* 0x004fea000383ffff */
[----:B------:R-:W-:Y:S05]  /*41f0*/  BRA `(.L_x_66) ;  /* 0xffffffd000d07947 */ /* 0x000fea000383ffff */
.L_x_25:
[----:B------:R-:W-:-:S04]  /*4200*/  SHF.L.U32 R4, R9, 0x1f, RZ ;  /* 0x0000001f09047819 */ /* 0x000fc800000006ff */
[----:B------:R-:W-:-:S07]  /*4210*/  MOV R5, R4 ;  /* 0x0000000400057202 */ /* 0x000fce0000000f00 */
.L_x_67:
[----:B-1----:R1:W2:Y:S02]  /*4220*/  SYNCS.PHASECHK.TRANS64.TRYWAIT P0, [R3+URZ+0x31820], R5 ;  /* 0x03182005030075a7 */ /* 0x0022a400080011ff */
[----:B--2---:R-:W-:Y:S05]  /*4230*/  @!P0 NANOSLEEP.SYNCS 0x989680 ;  /* 0x009896800000895d */ /* 0x004fea0003900000 */
[----:B------:R-:W2:Y:S02]  /*4240*/  @!P0 SYNCS.PHASECHK.TRANS64 P0, [R3+URZ+0x31820], R5 ;  /* 0x03182005030085a7 */ /* 0x000ea400080010ff */
[----:B--2---:R-:W-:Y:S05]  /*4250*/  @!P0 BRA `(.L_x_67) ;  /* 0xfffffffc00f08947 */ /* 0x004fea000383ffff */
[----:B------:R-:W-:Y:S05]  /*4260*/  BRA `(.L_x_68) ;  /* 0xffffffd800287947 */ /* 0x000fea000383ffff */
.L_x_26:
[----:B-1----:R-:W-:-:S07]  /*4270*/  MOV R5, R4 ;  /* 0x0000000400057202 */ /* 0x002fce0000000f00 */
.L_x_69:
[----:B-1----:R1:W2:Y:S02]  /*4280*/  SYNCS.PHASECHK.TRANS64.TRYWAIT P0, [R3+URZ+0x31828], R5 ;  /* 0x03182805030075a7 */ /* 0x0022a400080011ff */
[----:B--2---:R-:W-:Y:S05]  /*4290*/  @!P0 NANOSLEEP.SYNCS 0x989680 ;  /* 0x009896800000895d */ /* 0x004fea0003900000 */
[----:B------:R-:W2:Y:S02]  /*42a0*/  @!P0 SYNCS.PHASECHK.TRANS64 P0, [R3+URZ+0x31828], R5 ;  /* 0x03182805030085a7 */ /* 0x000ea400080010ff */
[----:B--2---:R-:W-:Y:S05]  /*42b0*/  @!P0 BRA `(.L_x_69) ;  /* 0xfffffffc00f08947 */ /* 0x004fea000383ffff */
[----:B------:R-:W-:Y:S05]  /*42c0*/  BRA `(.L_x_70) ;  /* 0xffffffd800b87947 */ /* 0x000fea000383ffff */
.L_x_27:
[----:B-1----:R-:W-:-:S07]  /*42d0*/  MOV R5, R4 ;  /* 0x0000000400057202 */ /* 0x002fce0000000f00 */
.L_x_71:
[----:B-1----:R1:W2:Y:S02]  /*42e0*/  SYNCS.PHASECHK.TRANS64.TRYWAIT P0, [R3+URZ+0x31830], R5 ;  /* 0x03183005030075a7 */ /* 0x0022a400080011ff */
[----:B--2---:R-:W-:Y:S05]  /*42f0*/  @!P0 NANOSLEEP.SYNCS 0x989680 ;  /* 0x009896800000895d */ /* 0x004fea0003900000 */
[----:B------:R-:W2:Y:S02]  /*4300*/  @!P0 SYNCS.PHASECHK.TRANS64 P0, [R3+URZ+0x31830], R5 ;  /* 0x03183005030085a7 */ /* 0x000ea400080010ff */
[----:B--2---:R-:W-:Y:S05]  /*4310*/  @!P0 BRA `(.L_x_71) ;  /* 0xfffffffc00f08947 */ /* 0x004fea000383ffff */
[----:B------:R-:W-:Y:S05]  /*4320*/  BRA `(.L_x_72) ;  /* 0xffffffd800f87947 */ /* 0x000fea000383ffff */
.L_x_28:
[-C--:B------:R-:W-:Y:S02]  /*4330*/  MOV R20, R4.reuse ;  /* 0x0000000400147202 */ /* 0x080fe40000000f00 */
[----:B------:R-:W-:-:S07]  /*4340*/  MOV R21, R4 ;  /* 0x0000000400157202 */ /* 0x000fce0000000f00 */
.L_x_73:
[----:B-1----:R1:W2:Y:S02]  /*4350*/  SYNCS.PHASECHK.TRANS64.TRYWAIT P0, [R3+URZ+0x31838], R21 ;  /* 0x03183815030075a7 */ /* 0x0022a400080011ff */
[----:B--2---:R-:W-:Y:S05]  /*4360*/  @!P0 NANOSLEEP.SYNCS 0x989680 ;  /* 0x009896800000895d */ /* 0x004fea0003900000 */
[----:B------:R-:W2:Y:S02]  /*4370*/  @!P0 SYNCS.PHASECHK.TRANS64 P0, [R3+URZ+0x31838], R21 ;  /* 0x03183815030085a7 */ /* 0x000ea400080010ff */
[----:B--2---:R-:W-:Y:S05]  /*4380*/  @!P0 BRA `(.L_x_73) ;  /* 0xfffffffc00f08947 */ /* 0x004fea000383ffff */
[----:B------:R-:W-:Y:S05]  /*4390*/  BRA `(.L_x_74) ;  /* 0xffffffdc00307947 */ /* 0x000fea000383ffff */
.L_x_33:
[----:B------:R-:W-:-:S07]  /*43a0*/  MOV R4, R5 ;  /* 0x0000000500047202 */ /* 0x000fce0000000f00 */
.L_x_75:
[----:B-1----:R1:W2:Y:S02]  /*43b0*/  SYNCS.PHASECHK.TRANS64.TRYWAIT P2, [R2+URZ+0x31860], R5 ;  /* 0x03186005020075a7 */ /* 0x0022a400080411ff */
[----:B--2---:R-:W-:Y:S05]  /*43c0*/  @!P2 NANOSLEEP.SYNCS 0x989680 ;  /* 0x009896800000a95d */ /* 0x004fea0003900000 */
[----:B------:R-:W2:Y:S02]  /*43d0*/  @!P2 SYNCS.PHASECHK.TRANS64 P2, [R2+URZ+0x31860], R5 ;  /* 0x031860050200a5a7 */ /* 0x000ea400080410ff */
[----:B--2---:R-:W-:Y:S05]  /*43e0*/  @!P2 BRA `(.L_x_75) ;  /* 0xfffffffc00f0a947 */ /* 0x004fea000383ffff */
[----:B------:R-:W-:Y:S05]  /*43f0*/  BRA `(.L_x_76) ;  /* 0xffffffe0005c7947 */ /* 0x000fea000383ffff */
        .weak           $__internal_0_$__cuda_sm10x_tcgen05_guardrail_trap_col_being_dealloced_not_returned_by_alloc
        .type           $__internal_0_$__cuda_sm10x_tcgen05_guardrail_trap_col_being_dealloced_not_returned_by_alloc,@function
        .size           $__internal_0_$__cuda_sm10x_tcgen05_guardrail_trap_col_being_dealloced_not_returned_by_alloc,($__internal_1_$__cuda_sm10x_tcgen05_guardrail_trap_phase_invalid_during_alloc - $__internal_0_$__cuda_sm10x_tcgen05_guardrail_trap_col_being_dealloced_not_returned_by_alloc)
$__internal_0_$__cuda_sm10x_tcgen05_guardrail_trap_col_being_dealloced_not_returned_by_alloc:
[----:B------:R-:W-:Y:S05]  /*4400*/  BPT.TRAP 0x1 ;  /* 0x000000040000795c */ /* 0x000fea0000300000 */
[----:B------:R-:W-:-:S04]  /*4410*/  HFMA2 R3, -RZ, RZ, 0, 0 ;  /* 0x00000000ff037431 */ /* 0x000fc800000001ff */
[----:B------:R-:W-:Y:S05]  /*4420*/  RET.REL.NODEC R2 `(_ZN9deep_gemm24sm100_fp8_gemm_1d1d_implILN4cute4UMMA5MajorE0ELS3_0ELj0ELj4096ELj7168ELj128ELj224ELj128ELj1ELj128ELj128ELj64ELj4ELj128ELj128ELj1ELb0ELj142ELNS_8GemmTypeE0ELb0EN7cutlass10bfloat16_tENS_16EpilogueIdentityEEEvPijjj14CUtensorMap_stS9_S9_S9_S9_) ;  /* 0xffffffb802f47950 */ /* 0x000fea0003c3ffff */
        .weak           $__internal_1_$__cuda_sm10x_tcgen05_guardrail_trap_phase_invalid_during_alloc
        .type           $__internal_1_$__cuda_sm10x_tcgen05_guardrail_trap_phase_invalid_during_alloc,@function
        .size           $__internal_1_$__cuda_sm10x_tcgen05_guardrail_trap_phase_invalid_during_alloc,($__internal_2_$__cuda_sm10x_tcgen05_guardrail_trap_unallocated_columns_being_dealloced - $__internal_1_$__cuda_sm10x_tcgen05_guardrail_trap_phase_invalid_during_alloc)
$__internal_1_$__cuda_sm10x_tcgen05_guardrail_trap_phase_invalid_during_alloc:
[----:B------:R-:W-:Y:S05]  /*4430*/  BPT.TRAP 0x1 ;  /* 0x000000040000795c */ /* 0x000fea0000300000 */
[----:B------:R-:W-:-:S04]  /*4440*/  MOV R5, 0x0 ;  /* 0x0000000000057802 */ /* 0x000fc80000000f00 */
[----:B------:R-:W-:Y:S05]  /*4450*/  RET.REL.NODEC R4 `(_ZN9deep_gemm24sm100_fp8_gemm_1d1d_implILN4cute4UMMA5MajorE0ELS3_0ELj0ELj4096ELj7168ELj128ELj224ELj128ELj1ELj128ELj128ELj64ELj4ELj128ELj128ELj1ELb0ELj142ELNS_8GemmTypeE0ELb0EN7cutlass10bfloat16_tENS_16EpilogueIdentityEEEvPijjj14CUtensorMap_stS9_S9_S9_S9_) ;  /* 0xffffffb804e87950 */ /* 0x000fea0003c3ffff */
        .weak           $__internal_2_$__cuda_sm10x_tcgen05_guardrail_trap_unallocated_columns_being_dealloced
        .type           $__internal_2_$__cuda_sm10x_tcgen05_guardrail_trap_unallocated_columns_being_dealloced,@function
        .size           $__internal_2_$__cuda_sm10x_tcgen05_guardrail_trap_unallocated_columns_being_dealloced,($__internal_3_$__cuda_sm20_div_u16 - $__internal_2_$__cuda_sm10x_tcgen05_guardrail_trap_unallocated_columns_being_dealloced)
$__internal_2_$__cuda_sm10x_tcgen05_guardrail_trap_unallocated_columns_being_dealloced:
[----:B------:R-:W-:Y:S05]  /*4460*/  BPT.TRAP 0x1 ;  /* 0x000000040000795c */ /* 0x000fea0000300000 */
[----:B------:R-:W-:-:S04]  /*4470*/  HFMA2 R3, -RZ, RZ, 0, 0 ;  /* 0x00000000ff037431 */ /* 0x000fc800000001ff */
[----:B------:R-:W-:Y:S05]  /*4480*/  RET.REL.NODEC R2 `(_ZN9deep_gemm24sm100_fp8_gemm_1d1d_implILN4cute4UMMA5MajorE0ELS3_0ELj0ELj4096ELj7168ELj128ELj224ELj128ELj1ELj128ELj128ELj64ELj4ELj128ELj128ELj1ELb0ELj142ELNS_8GemmTypeE0ELb0EN7cutlass10bfloat16_tENS_16EpilogueIdentityEEEvPijjj14CUtensorMap_stS9_S9_S9_S9_) ;  /* 0xffffffb802dc7950 */ /* 0x000fea0003c3ffff */
        .weak           $__internal_3_$__cuda_sm20_div_u16
        .type           $__internal_3_$__cuda_sm20_div_u16,@function
        .size           $__internal_3_$__cuda_sm20_div_u16,(.L_x_81 - $__internal_3_$__cuda_sm20_div_u16)
$__internal_3_$__cuda_sm20_div_u16:
[----:B------:R-:W1:Y:S01]  /*4490*/  I2F.U16 R8, R35 ;  /* 0x0000002300087306 */ /* 0x000e620000101000 */
[----:B------:R-:W-:-:S07]  /*44a0*/  IMAD.MOV.U32 R5, RZ, RZ, 0x4b800000 ;  /* 0x4b800000ff057424 */ /* 0x000fce00078e00ff */
[----:B------:R-:W-:Y:S01]  /*44b0*/  I2F.U16.RZ R7, R7 ;  /* 0x0000000700077306 */ /* 0x000fe2000010d000 */
[C---:B-1----:R-:W-:Y:S02]  /*44c0*/  FSETP.GEU.AND P1, PT, |R8|.reuse, 1.175494350822287508e-38, PT ;  /* 0x008000000800780b */ /* 0x042fe40003f2e200 */
[----:B------:R-:W-:Y:S02]  /*44d0*/  FSETP.GT.AND P2, PT, |R8|, 8.50705917302346158658e+37, PT ;  /* 0x7e8000000800780b */ /* 0x000fe40003f44200 */
[----:B------:R-:W-:Y:S02]  /*44e0*/  FSEL R5, R5, 1, !P1 ;  /* 0x3f80000005057808 */ /* 0x000fe40004800000 */
[----:B------:R-:W-:Y:S02]  /*44f0*/  ISETP.NE.U32.AND P1, PT, R35, RZ, PT ;  /* 0x000000ff2300720c */ /* 0x000fe40003f25070 */
[----:B------:R-:W-:-:S05]  /*4500*/  FSEL R5, R5, 0.25, !P2 ;  /* 0x3e80000005057808 */ /* 0x000fca0005000000 */
[----:B------:R-:W-:-:S06]  /*4510*/  FMUL R8, R8, R5 ;  /* 0x0000000508087220 */ /* 0x000fcc0000400000 */
[----:B------:R-:W1:Y:S02]  /*4520*/  MUFU.RCP R8, R8 ;  /* 0x0000000800087308 */ /* 0x000e640000001000 */
[----:B-1----:R-:W-:-:S04]  /*4530*/  FMUL R10, R5, R8 ;  /* 0x00000008050a7220 */ /* 0x002fc80000400000 */
[----:B------:R-:W-:-:S04]  /*4540*/  VIADD R10, R10, 0x2 ;  /* 0x000000020a0a7836 */ /* 0x000fc80000000000 */
[----:B------:R-:W-:Y:S01]  /*4550*/  FMUL.RZ R10, R7, R10 ;  /* 0x0000000a070a7220 */ /* 0x000fe2000040c000 */
[----:B------:R-:W-:-:S03]  /*4560*/  IMAD.MOV.U32 R7, RZ, RZ, 0x0 ;  /* 0x00000000ff077424 */ /* 0x000fc600078e00ff */
[----:B------:R-:W1:Y:S02]  /*4570*/  F2I.U32.TRUNC.NTZ R36, R10 ;  /* 0x0000000a00247305 */ /* 0x000e64000020f000 */
[----:B-1----:R-:W-:Y:S02]  /*4580*/  LOP3.LUT R36, R36, 0xffff, RZ, 0xc0, !PT ;  /* 0x0000ffff24247812 */ /* 0x002fe400078ec0ff */
[----:B------:R-:W-:Y:S01]  /*4590*/  @!P1 MOV R36, 0xffffffff ;  /* 0xffffffff00249802 */ /* 0x000fe20000000f00 */
[----:B------:R-:W-:Y:S06]  /*45a0*/  RET.REL.NODEC R6 `(_ZN9deep_gemm24sm100_fp8_gemm_1d1d_implILN4cute4UMMA5MajorE0ELS3_0ELj0ELj4096ELj7168ELj128ELj224ELj128ELj1ELj128ELj128ELj64ELj4ELj128ELj128ELj1ELb0ELj142ELNS_8GemmTypeE0ELb0EN7cutlass10bfloat16_tENS_16EpilogueIdentityEEEvPijjj14CUtensorMap_stS9_S9_S9_S9_) ;  /* 0xffffffb806947950 */ /* 0x000fec0003c3ffff */
.L_x_77:
[----:B------:R-:W-:-:S00]  /*45b0*/  BRA `(.L_x_77) ;  /* 0xfffffffc00fc7947 */ /* 0x000fc0000383ffff */
[----:B------:R-:W-:-:S00]  /*45c0*/  NOP ;  /* 0x0000000000007918 */ /* 0x000fc00000000000 */
        /* <DEDUP_REMOVED lines=11> */
.L_x_81:


//--------------------- .nv.shared._ZN9deep_gemm24sm100_fp8_gemm_1d1d_implILN4cute4UMMA5MajorE0ELS3_0ELj0ELj4096ELj7168ELj128ELj224ELj128ELj1ELj128ELj128ELj64ELj4ELj128ELj128ELj1ELb0ELj142ELNS_8GemmTypeE0ELb0EN7cutlass10bfloat16_tENS_16EpilogueIdentityEEEvPijjj14CUtensorMap_stS9_S9_S9_S9_ --------------------------
	.section	.nv.shared._ZN9deep_gemm24sm100_fp8_gemm_1d1d_implILN4cute4UMMA5MajorE0ELS3_0ELj0ELj4096ELj7168ELj128ELj224ELj128ELj1ELj128ELj128ELj64ELj4ELj128ELj128ELj1ELb0ELj142ELNS_8GemmTypeE0ELb0EN7cutlass10bfloat16_tENS_16EpilogueIdentityEEEvPijjj14CUtensorMap_stS9_S9_S9_S9_,"aw",@nobits
	.sectionflags	@""
	.align	1024
	.zero		1024


//--------------------- .nv.shared.reserved.0     --------------------------
	.section	.nv.shared.reserved.0,"aw",@nobits
	.align	8
	.weak		__nv_reservedSMEM_offset_0_alias
	.size		__nv_reservedSMEM_offset_0_alias, 0, 64
	.other		__nv_reservedSMEM_offset_0_alias,@"STO_CUDA_RESERVED_SHARED STV_DEFAULT"
__nv_reservedSMEM_offset_0_alias:
	.zero		0
.nv.shared.reserved.0:
	.zero		64
	.weak		__nv_reservedSMEM_allocation_phase
	.type		__nv_reservedSMEM_allocation_phase,@object
	.size		__nv_reservedSMEM_allocation_phase,(.L_0 - __nv_reservedSMEM_allocation_phase)
__nv_reservedSMEM_allocation_phase:
	.zero		1
.L_0:
	.zero		7
	.weak		__nv_reservedSMEM_devtool_atexit_pc
	.type		__nv_reservedSMEM_devtool_atexit_pc,@object
	.size		__nv_reservedSMEM_devtool_atexit_pc,(__nv_reservedSMEM_allocation_mask - __nv_reservedSMEM_devtool_atexit_pc)
__nv_reservedSMEM_devtool_atexit_pc:
	.zero		8
	.weak		__nv_reservedSMEM_allocation_mask
	.type		__nv_reservedSMEM_allocation_mask,@object
	.size		__nv_reservedSMEM_allocation_mask,(.L_2 - __nv_reservedSMEM_allocation_mask)
__nv_reservedSMEM_allocation_mask:
	.zero		4
.L_2:


//--------------------- .nv.global                --------------------------
	.section	.nv.global,"aw",@nobits
.nv.global:
	.type		_ZN47_INTERNAL_186a57c2_9_kernel_cu_efab6a6d_28963214cute1_E,@object
	.size		_ZN47_INTERNAL_186a57c2_9_kernel_cu_efab6a6d_28963214cute1_E,(_ZN47_INTERNAL_186a57c2_9_kernel_cu_efab6a6d_28963214cuda3std3__45__cpo6cbeginE - _ZN47_INTERNAL_186a57c2_9_kernel_cu_efab6a6d_28963214cute1_E)
_ZN47_INTERNAL_186a57c2_9_kernel_cu_efab6a6d_28963214cute1_E:
	.zero		1
	.type		_ZN47_INTERNAL_186a57c2_9_kernel_cu_efab6a6d_28963214cuda3std3__45__cpo6cbeginE,@object
	.size		_ZN47_INTERNAL_186a57c2_9_kernel_cu_efab6a6d_28963214cuda3std3__45__cpo6cbeginE,(_ZN47_INTERNAL_186a57c2_9_kernel_cu_efab6a6d_28963214cuda3std3__48in_placeE - _ZN47_INTERNAL_186a57c2_9_kernel_cu_efab6a6d_28963214cuda3std3__45__cpo6cbeginE)
_ZN47_INTERNAL_186a57c2_9_kernel_cu_efab6a6d_28963214cuda3std3__45__cpo6cbeginE:
	.zero		1
	.type		_ZN47_INTERNAL_186a57c2_9_kernel_cu_efab6a6d_28963214cuda3std3__48in_placeE,@object
	.size		_ZN47_INTERNAL_186a57c2_9_kernel_cu_efab6a6d_28963214cuda3std3__48in_placeE,(_ZN47_INTERNAL_186a57c2_9_kernel_cu_efab6a6d_28963214cuda3std6ranges3__45__cpo9iter_moveE - _ZN47_INTERNAL_186a57c2_9_kernel_cu_efab6a6d_28963214cuda3std3__48in_placeE)
_ZN47_INTERNAL_186a57c2_9_kernel_cu_efab6a6d_28963214cuda3std3__48in_placeE:
	.zero		1
	.type		_ZN47_INTERNAL_186a57c2_9_kernel_cu_efab6a6d_28963214cuda3std6ranges3__45__cpo9iter_moveE,@object
	.size		_ZN47_INTERNAL_186a57c2_9_kernel_cu_efab6a6d_28963214cuda3std6ranges3__45__cpo9iter_moveE,(_ZN47_INTERNAL_186a57c2_9_kernel_cu_efab6a6d_28963214cuda3std3__45__cpo5beginE - _ZN47_INTERNAL_186a57c2_9_kernel_cu_efab6a6d_28963214cuda3std6ranges3__45__cpo9iter_moveE)
_ZN47_INTERNAL_186a57c2_9_kernel_cu_efab6a6d_28963214cuda3std6ranges3__45__cpo9iter_moveE:
	.zero		1
	.type		_ZN47_INTERNAL_186a57c2_9_kernel_cu_efab6a6d_28963214cuda3std3__45__cpo5beginE,@object
	.size		_ZN47_INTERNAL_186a57c2_9_kernel_cu_efab6a6d_28963214cuda3std3__45__cpo5beginE,(_ZN47_INTERNAL_186a57c2_9_kernel_cu_efab6a6d_28963214cuda3std3__449_GLOBAL__N__186a57c2_9_kernel_cu_efab6a6d_28963216ignoreE - _ZN47_INTERNAL_186a57c2_9_kernel_cu_efab6a6d_28963214cuda3std3__45__cpo5beginE)
_ZN47_INTERNAL_186a57c2_9_kernel_cu_efab6a6d_28963214cuda3std3__45__cpo5beginE:
	.zero		1
	.type		_ZN47_INTERNAL_186a57c2_9_kernel_cu_efab6a6d_28963214cuda3std3__449_GLOBAL__N__186a57c2_9_kernel_cu_efab6a6d_28963216ignoreE,@object
	.size		_ZN47_INTERNAL_186a57c2_9_kernel_cu_efab6a6d_28963214cuda3std3__449_GLOBAL__N__186a57c2_9_kernel_cu_efab6a6d_28963216ignoreE,(_ZN47_INTERNAL_186a57c2_9_kernel_cu_efab6a6d_28963214cute7productE - _ZN47_INTERNAL_186a57c2_9_kernel_cu_efab6a6d_28963214cuda3std3__449_GLOBAL__N__186a57c2_9_kernel_cu_efab6a6d_28963216ignoreE)
_ZN47_INTERNAL_186a57c2_9_kernel_cu_efab6a6d_28963214cuda3std3__449_GLOBAL__N__186a57c2_9_kernel_cu_efab6a6d_28963216ignoreE:
	.zero		1
	.type		_ZN47_INTERNAL_186a57c2_9_kernel_cu_efab6a6d_28963214cute7productE,@object
	.size		_ZN47_INTERNAL_186a57c2_9_kernel_cu_efab6a6d_28963214cute7productE,(_ZN47_INTERNAL_186a57c2_9_kernel_cu_efab6a6d_28963214cuda3std3__45__cpo3endE - _ZN47_INTERNAL_186a57c2_9_kernel_cu_efab6a6d_28963214cute7productE)
_ZN47_INTERNAL_186a57c2_9_kernel_cu_efab6a6d_28963214cute7productE:
	.zero		1
	.type		_ZN47_INTERNAL_186a57c2_9_kernel_cu_efab6a6d_28963214cuda3std3__45__cpo3endE,@object
	.size		_ZN47_INTERNAL_186a57c2_9_kernel_cu_efab6a6d_28963214cuda3std3__45__cpo3endE,(_ZN47_INTERNAL_186a57c2_9_kernel_cu_efab6a6d_28963214cuda3std3__419piecewise_constructE - _ZN47_INTERNAL_186a57c2_9_kernel_cu_efab6a6d_28963214cuda3std3__45__cpo3endE)
_ZN47_INTERNAL_186a57c2_9_kernel_cu_efab6a6d_28963214cuda3std3__45__cpo3endE:
	.zero		1
	.type		_ZN47_INTERNAL_186a57c2_9_kernel_cu_efab6a6d_28963214cuda3std3__419piecewise_constructE,@object
	.size		_ZN47_INTERNAL_186a57c2_9_kernel_cu_efab6a6d_28963214cuda3std3__419piecewise_constructE,(_ZN47_INTERNAL_186a57c2_9_kernel_cu_efab6a6d_28963214cuda3std3__45__cpo4cendE - _ZN47_INTERNAL_186a57c2_9_kernel_cu_efab6a6d_28963214cuda3std3__419piecewise_constructE)
_ZN47_INTERNAL_186a57c2_9_kernel_cu_efab6a6d_28963214cuda3std3__419piecewise_constructE:
	.zero		1
	.type		_ZN47_INTERNAL_186a57c2_9_kernel_cu_efab6a6d_28963214cuda3std3__45__cpo4cendE,@object
	.size		_ZN47_INTERNAL_186a57c2_9_kernel_cu_efab6a6d_28963214cuda3std3__45__cpo4cendE,(_ZN47_INTERNAL_186a57c2_9_kernel_cu_efab6a6d_28963214cuda3std6ranges3__45__cpo4swapE - _ZN47_INTERNAL_186a57c2_9_kernel_cu_efab6a6d_28963214cuda3std3__45__cpo4cendE)
_ZN47_INTERNAL_186a57c2_9_kernel_cu_efab6a6d_28963214cuda3std3__45__cpo4cendE:
	.zero		1
	.type		_ZN47_INTERNAL_186a57c2_9_kernel_cu_efab6a6d_28963214cuda3std6ranges3__45__cpo4swapE,@object
	.size		_ZN47_INTERNAL_186a57c2_9_kernel_cu_efab6a6d_28963214cuda3std6ranges3__45__cpo4swapE,(.L_10 - _ZN47_INTERNAL_186a57c2_9_kernel_cu_efab6a6d_28963214cuda3std6ranges3__45__cpo4swapE)
_ZN47_INTERNAL_186a57c2_9_kernel_cu_efab6a6d_28963214cuda3std6ranges3__45__cpo4swapE:
	.zero		1
.L_10:


//--------------------- .nv.constant0._ZN9deep_gemm24sm100_fp8_gemm_1d1d_implILN4cute4UMMA5MajorE0ELS3_0ELj0ELj4096ELj7168ELj128ELj224ELj128ELj1ELj128ELj128ELj64ELj4ELj128ELj128ELj1ELb0ELj142ELNS_8GemmTypeE0ELb0EN7cutlass10bfloat16_tENS_16EpilogueIdentityEEEvPijjj14CUtensorMap_stS9_S9_S9_S9_ --------------------------
	.section	.nv.constant0._ZN9deep_gemm24sm100_fp8_gemm_1d1d_implILN4cute4UMMA5MajorE0ELS3_0ELj0ELj4096ELj7168ELj128ELj224ELj128ELj1ELj128ELj128ELj64ELj4ELj128ELj128ELj1ELb0ELj142ELNS_8GemmTypeE0ELb0EN7cutlass10bfloat16_tENS_16EpilogueIdentityEEEvPijjj14CUtensorMap_stS9_S9_S9_S9_,"a",@progbits
	.sectionflags	@""
	.align	4
.nv.constant0._ZN9deep_gemm24sm100_fp8_gemm_1d1d_implILN4cute4UMMA5MajorE0ELS3_0ELj0ELj4096ELj7168ELj128ELj224ELj128ELj1ELj128ELj128ELj64ELj4ELj128ELj128ELj1ELb0ELj142ELNS_8GemmTypeE0ELb0EN7cutlass10bfloat16_tENS_16EpilogueIdentityEEEvPijjj14CUtensorMap_stS9_S9_S9_S9_:
	.zero		1600


//--------------------- SYMBOLS --------------------------

	.type		.nv.reservedSmem.offset0,@object
	.size		.nv.reservedSmem.offset0,0x4
	.type		.nv.reservedSmem.cap,@object
	.size		.nv.reservedSmem.cap,0x4
